// auto-generated by cutlass_sweep.gemm — config: {"arch": "sm_100", "cluster_m": 2, "cluster_n": 1, "dtype": "e4m3", "dtype_b": "e4m3", "layout": "nt", "stages": 0, "tile_k": 64, "tile_m": 64, "tile_n": 224}
#include "cutlass/cutlass.h"
#include "cutlass/gemm/collective/collective_builder.hpp"
#include "cutlass/gemm/device/gemm_universal_adapter.h"
#include "cutlass/gemm/kernel/gemm_universal.hpp"
#include "cutlass/epilogue/collective/collective_builder.hpp"

using ElemA = cutlass::float_e4m3_t;
using ElemB = cutlass::float_e4m3_t;
using ElemCD = cutlass::float_e4m3_t;
using Acc  = float;
using TileShape    = cute::Shape<cute::_64, cute::_224, cute::_64>;
using ClusterShape = cute::Shape<cute::_2, cute::_1, cute::_1>;

using CollectiveEpilogue = typename cutlass::epilogue::collective::CollectiveBuilder<
    cutlass::arch::Sm100, cutlass::arch::OpClassTensorOp,
    TileShape, ClusterShape,
    cutlass::epilogue::collective::EpilogueTileAuto,
    Acc, Acc,
    ElemCD, cutlass::layout::RowMajor, 128 / cutlass::sizeof_bits<ElemCD>::value,
    ElemCD, cutlass::layout::RowMajor, 128 / cutlass::sizeof_bits<ElemCD>::value,
    cutlass::epilogue::collective::EpilogueScheduleAuto
  >::CollectiveOp;

using CollectiveMainloop = typename cutlass::gemm::collective::CollectiveBuilder<
    cutlass::arch::Sm100, cutlass::arch::OpClassTensorOp,
    ElemA, cutlass::layout::RowMajor, 128 / cutlass::sizeof_bits<ElemA>::value,
    ElemB, cutlass::layout::ColumnMajor, 128 / cutlass::sizeof_bits<ElemB>::value,
    Acc,
    TileShape, ClusterShape,
    cutlass::gemm::collective::StageCountAutoCarveout<static_cast<int>(sizeof(typename CollectiveEpilogue::SharedStorage))>,
    cutlass::gemm::collective::KernelScheduleAuto
  >::CollectiveOp;

using GemmKernel = cutlass::gemm::kernel::GemmUniversal<
    cute::Shape<int,int,int,int>,
    CollectiveMainloop,
    CollectiveEpilogue
>;
using Gemm = cutlass::gemm::device::GemmUniversalAdapter<GemmKernel>;

// Force the device kernel symbol into the cubin without needing a host main.
auto* _anchor = &cutlass::device_kernel<GemmKernel>;


// ===== COMPILED SASS (sm_100a) =====

	.target	sm_100a

	.elftype	@"ET_EXEC"


//--------------------- .note.nv.tkinfo           --------------------------
	.section	.note.nv.tkinfo,"",@"SHT_NOTE"
	.sectionflags	@"SHF_NOTE_NV_TKINFO"
	.tkinfo
        /*0018*/ 	.word	0x00000002
        /*0030*/ 	.string	""
        /*0030*/ 	.string	"ptxas"
        /*0030*/ 	.string	"Cuda compilation tools, release 13.0, V13.0.88"
        /*0030*/ 	.string	"Build cuda_13.0.r13.0/compiler.36424714_0"
        /*0030*/ 	.string	"-arch sm_100a -m 64 "



//--------------------- .note.nv.cuinfo           --------------------------
	.section	.note.nv.cuinfo,"",@"SHT_NOTE"
	.sectionflags	@"SHF_NOTE_NV_CUINFO"
        /*0018*/ 	.short	0x0002
        /*001a*/ 	.short	0x0064
        /*001c*/ 	.short	0x0082
	.zero		2


//--------------------- .nv.info                  --------------------------
	.section	.nv.info,"",@"SHT_CUDA_INFO"
	.align	4


	//----- nvinfo : EIATTR_REGCOUNT
	.align		4
        /*0000*/ 	.byte	0x04, 0x2f
        /*0002*/ 	.short	(.L_19 - .L_18)
	.align		4
.L_18:
        /*0004*/ 	.word	index@(_ZN7cutlass13device_kernelINS_4gemm6kernel13GemmUniversalIN4cute5tupleIJiiiiEEENS1_10collective13CollectiveMmaINS1_35MainloopSm100TmaUmmaWarpSpecializedILi11ELi2ELi4ENS5_IJNS4_1CILi2EEENSA_ILi1EEESC_EEEEENS5_IJNSA_ILi64EEENSA_ILi224EEESF_EEENS_12float_e4m3_tENS5_IJlSC_lEEESI_SJ_NS4_8TiledMMAINS4_8MMA_AtomIJNS4_10MMA_TraitsINS4_19SM100_MMA_F8F6F4_SSEJSI_SI_fSF_SG_NS4_17integral_constantINS4_4UMMA5MajorELSQ_0EEESR_NSO_INSP_7ScaleInELSS_0EEEST_EEEEEENS4_6LayoutINS5_IJSC_SC_SC_EEENS5_IJNSA_ILi0EEESY_SY_EEEEENS5_IJNS4_10UnderscoreES11_S11_EEEEENS4_13SM90_TMA_LOADENS4_14ComposedLayoutINS4_7SwizzleILi2ELi4ELi3EEENS4_18smem_ptr_flag_bitsILi8EEENSW_INS5_IJNSA_ILi8EEESF_EEENS5_IJSF_SC_EEEEEEEvNS4_8identityENS4_23SM90_TMA_LOAD_MULTICASTES1E_vS1F_EENS_8epilogue10collective18CollectiveEpilogueINS1I_23Sm100TmaWarpSpecializedILi1ELi1ELi112ELb0ELb0EEEJSH_NS5_IJNSW_ISF_SC_EENSW_ISG_SC_EEEEESI_SJ_SI_SJ_NS1I_6fusion15FusionCallbacksIS1M_NS1Q_17LinearCombinationISI_fSI_fLNS_15FloatRoundStyleE2EEESH_S1P_JEEENS4_5SM1004TMEM4LOAD26SM100_TMEM_LOAD_16dp32b16xES14_NS15_INS16_ILi1ELi4ELi3EEES19_NSW_INS5_IJS1A_NSA_ILi32EEEEEENS5_IJS21_SC_EEEEEEENS4_39AutoVectorizingCopyWithAssumedAlignmentILi128EEENS4_14SM90_TMA_STOREES25_S27_S27_EEEvvEEEEvNT_6ParamsE)
        /*0008*/ 	.word	0x000000f6


	//----- nvinfo : EIATTR_FRAME_SIZE
	.align		4
.L_19:
        /*000c*/ 	.byte	0x04, 0x11
        /*000e*/ 	.short	(.L_21 - .L_20)
	.align		4
.L_20:
        /*0010*/ 	.word	index@($__internal_2_$__cuda_sm10x_tcgen05_guardrail_trap_unallocated_columns_being_dealloced)
        /*0014*/ 	.word	0x00000000


	//----- nvinfo : EIATTR_FRAME_SIZE
	.align		4
.L_21:
        /*0018*/ 	.byte	0x04, 0x11
        /*001a*/ 	.short	(.L_23 - .L_22)
	.align		4
.L_22:
        /*001c*/ 	.word	index@($__internal_1_$__cuda_sm10x_tcgen05_guardrail_trap_phase_invalid_during_alloc)
        /*0020*/ 	.word	0x00000000


	//----- nvinfo : EIATTR_FRAME_SIZE
	.align		4
.L_23:
        /*0024*/ 	.byte	0x04, 0x11
        /*0026*/ 	.short	(.L_25 - .L_24)
	.align		4
.L_24:
        /*0028*/ 	.word	index@($__internal_0_$__cuda_sm10x_tcgen05_guardrail_trap_col_being_dealloced_not_returned_by_alloc)
        /*002c*/ 	.word	0x00000000


	//----- nvinfo : EIATTR_FRAME_SIZE
	.align		4
.L_25:
        /*0030*/ 	.byte	0x04, 0x11
        /*0032*/ 	.short	(.L_27 - .L_26)
	.align		4
.L_26:
        /*0034*/ 	.word	index@(_ZN7cutlass13device_kernelINS_4gemm6kernel13GemmUniversalIN4cute5tupleIJiiiiEEENS1_10collective13CollectiveMmaINS1_35MainloopSm100TmaUmmaWarpSpecializedILi11ELi2ELi4ENS5_IJNS4_1CILi2EEENSA_ILi1EEESC_EEEEENS5_IJNSA_ILi64EEENSA_ILi224EEESF_EEENS_12float_e4m3_tENS5_IJlSC_lEEESI_SJ_NS4_8TiledMMAINS4_8MMA_AtomIJNS4_10MMA_TraitsINS4_19SM100_MMA_F8F6F4_SSEJSI_SI_fSF_SG_NS4_17integral_constantINS4_4UMMA5MajorELSQ_0EEESR_NSO_INSP_7ScaleInELSS_0EEEST_EEEEEENS4_6LayoutINS5_IJSC_SC_SC_EEENS5_IJNSA_ILi0EEESY_SY_EEEEENS5_IJNS4_10UnderscoreES11_S11_EEEEENS4_13SM90_TMA_LOADENS4_14ComposedLayoutINS4_7SwizzleILi2ELi4ELi3EEENS4_18smem_ptr_flag_bitsILi8EEENSW_INS5_IJNSA_ILi8EEESF_EEENS5_IJSF_SC_EEEEEEEvNS4_8identityENS4_23SM90_TMA_LOAD_MULTICASTES1E_vS1F_EENS_8epilogue10collective18CollectiveEpilogueINS1I_23Sm100TmaWarpSpecializedILi1ELi1ELi112ELb0ELb0EEEJSH_NS5_IJNSW_ISF_SC_EENSW_ISG_SC_EEEEESI_SJ_SI_SJ_NS1I_6fusion15FusionCallbacksIS1M_NS1Q_17LinearCombinationISI_fSI_fLNS_15FloatRoundStyleE2EEESH_S1P_JEEENS4_5SM1004TMEM4LOAD26SM100_TMEM_LOAD_16dp32b16xES14_NS15_INS16_ILi1ELi4ELi3EEES19_NSW_INS5_IJS1A_NSA_ILi32EEEEEENS5_IJS21_SC_EEEEEEENS4_39AutoVectorizingCopyWithAssumedAlignmentILi128EEENS4_14SM90_TMA_STOREES25_S27_S27_EEEvvEEEEvNT_6ParamsE)
        /*0038*/ 	.word	0x00000000


	//----- nvinfo : EIATTR_MIN_STACK_SIZE
	.align		4
.L_27:
        /*003c*/ 	.byte	0x04, 0x12
        /*003e*/ 	.short	(.L_29 - .L_28)
	.align		4
.L_28:
        /*0040*/ 	.word	index@(_ZN7cutlass13device_kernelINS_4gemm6kernel13GemmUniversalIN4cute5tupleIJiiiiEEENS1_10collective13CollectiveMmaINS1_35MainloopSm100TmaUmmaWarpSpecializedILi11ELi2ELi4ENS5_IJNS4_1CILi2EEENSA_ILi1EEESC_EEEEENS5_IJNSA_ILi64EEENSA_ILi224EEESF_EEENS_12float_e4m3_tENS5_IJlSC_lEEESI_SJ_NS4_8TiledMMAINS4_8MMA_AtomIJNS4_10MMA_TraitsINS4_19SM100_MMA_F8F6F4_SSEJSI_SI_fSF_SG_NS4_17integral_constantINS4_4UMMA5MajorELSQ_0EEESR_NSO_INSP_7ScaleInELSS_0EEEST_EEEEEENS4_6LayoutINS5_IJSC_SC_SC_EEENS5_IJNSA_ILi0EEESY_SY_EEEEENS5_IJNS4_10UnderscoreES11_S11_EEEEENS4_13SM90_TMA_LOADENS4_14ComposedLayoutINS4_7SwizzleILi2ELi4ELi3EEENS4_18smem_ptr_flag_bitsILi8EEENSW_INS5_IJNSA_ILi8EEESF_EEENS5_IJSF_SC_EEEEEEEvNS4_8identityENS4_23SM90_TMA_LOAD_MULTICASTES1E_vS1F_EENS_8epilogue10collective18CollectiveEpilogueINS1I_23Sm100TmaWarpSpecializedILi1ELi1ELi112ELb0ELb0EEEJSH_NS5_IJNSW_ISF_SC_EENSW_ISG_SC_EEEEESI_SJ_SI_SJ_NS1I_6fusion15FusionCallbacksIS1M_NS1Q_17LinearCombinationISI_fSI_fLNS_15FloatRoundStyleE2EEESH_S1P_JEEENS4_5SM1004TMEM4LOAD26SM100_TMEM_LOAD_16dp32b16xES14_NS15_INS16_ILi1ELi4ELi3EEES19_NSW_INS5_IJS1A_NSA_ILi32EEEEEENS5_IJS21_SC_EEEEEEENS4_39AutoVectorizingCopyWithAssumedAlignmentILi128EEENS4_14SM90_TMA_STOREES25_S27_S27_EEEvvEEEEvNT_6ParamsE)
        /*0044*/ 	.word	0x00000000
.L_29:


//--------------------- .nv.compat                --------------------------
	.section	.nv.compat,"",@"SHT_CUDA_COMPAT_INFO"
	.align	4
        /*0000*/ 	.byte	0x02, 0x09, 0x01, 0x00, 0x02, 0x02, 0x02, 0x00, 0x02, 0x05, 0x05, 0x00, 0x03, 0x07, 0x01, 0x01
        /*0010*/ 	.byte	0x02, 0x03, 0x01, 0x00, 0x02, 0x06, 0x01, 0x00, 0x04, 0x0b, 0x08, 0x00, 0x09, 0x00, 0x00, 0x00
        /*0020*/ 	.byte	0x00, 0x00, 0x00, 0x00


//--------------------- .nv.info._ZN7cutlass13device_kernelINS_4gemm6kernel13GemmUniversalIN4cute5tupleIJiiiiEEENS1_10collective13CollectiveMmaINS1_35MainloopSm100TmaUmmaWarpSpecializedILi11ELi2ELi4ENS5_IJNS4_1CILi2EEENSA_ILi1EEESC_EEEEENS5_IJNSA_ILi64EEENSA_ILi224EEESF_EEENS_12float_e4m3_tENS5_IJlSC_lEEESI_SJ_NS4_8TiledMMAINS4_8MMA_AtomIJNS4_10MMA_TraitsINS4_19SM100_MMA_F8F6F4_SSEJSI_SI_fSF_SG_NS4_17integral_constantINS4_4UMMA5MajorELSQ_0EEESR_NSO_INSP_7ScaleInELSS_0EEEST_EEEEEENS4_6LayoutINS5_IJSC_SC_SC_EEENS5_IJNSA_ILi0EEESY_SY_EEEEENS5_IJNS4_10UnderscoreES11_S11_EEEEENS4_13SM90_TMA_LOADENS4_14ComposedLayoutINS4_7SwizzleILi2ELi4ELi3EEENS4_18smem_ptr_flag_bitsILi8EEENSW_INS5_IJNSA_ILi8EEESF_EEENS5_IJSF_SC_EEEEEEEvNS4_8identityENS4_23SM90_TMA_LOAD_MULTICASTES1E_vS1F_EENS_8epilogue10collective18CollectiveEpilogueINS1I_23Sm100TmaWarpSpecializedILi1ELi1ELi112ELb0ELb0EEEJSH_NS5_IJNSW_ISF_SC_EENSW_ISG_SC_EEEEESI_SJ_SI_SJ_NS1I_6fusion15FusionCallbacksIS1M_NS1Q_17LinearCombinationISI_fSI_fLNS_15FloatRoundStyleE2EEESH_S1P_JEEENS4_5SM1004TMEM4LOAD26SM100_TMEM_LOAD_16dp32b16xES14_NS15_INS16_ILi1ELi4ELi3EEES19_NSW_INS5_IJS1A_NSA_ILi32EEEEEENS5_IJS21_SC_EEEEEEENS4_39AutoVectorizingCopyWithAssumedAlignmentILi128EEENS4_14SM90_TMA_STOREES25_S27_S27_EEEvvEEEEvNT_6ParamsE --------------------------
	.section	.nv.info._ZN7cutlass13device_kernelINS_4gemm6kernel13GemmUniversalIN4cute5tupleIJiiiiEEENS1_10collective13CollectiveMmaINS1_35MainloopSm100TmaUmmaWarpSpecializedILi11ELi2ELi4ENS5_IJNS4_1CILi2EEENSA_ILi1EEESC_EEEEENS5_IJNSA_ILi64EEENSA_ILi224EEESF_EEENS_12float_e4m3_tENS5_IJlSC_lEEESI_SJ_NS4_8TiledMMAINS4_8MMA_AtomIJNS4_10MMA_TraitsINS4_19SM100_MMA_F8F6F4_SSEJSI_SI_fSF_SG_NS4_17integral_constantINS4_4UMMA5MajorELSQ_0EEESR_NSO_INSP_7ScaleInELSS_0EEEST_EEEEEENS4_6LayoutINS5_IJSC_SC_SC_EEENS5_IJNSA_ILi0EEESY_SY_EEEEENS5_IJNS4_10UnderscoreES11_S11_EEEEENS4_13SM90_TMA_LOADENS4_14ComposedLayoutINS4_7SwizzleILi2ELi4ELi3EEENS4_18smem_ptr_flag_bitsILi8EEENSW_INS5_IJNSA_ILi8EEESF_EEENS5_IJSF_SC_EEEEEEEvNS4_8identityENS4_23SM90_TMA_LOAD_MULTICASTES1E_vS1F_EENS_8epilogue10collective18CollectiveEpilogueINS1I_23Sm100TmaWarpSpecializedILi1ELi1ELi112ELb0ELb0EEEJSH_NS5_IJNSW_ISF_SC_EENSW_ISG_SC_EEEEESI_SJ_SI_SJ_NS1I_6fusion15FusionCallbacksIS1M_NS1Q_17LinearCombinationISI_fSI_fLNS_15FloatRoundStyleE2EEESH_S1P_JEEENS4_5SM1004TMEM4LOAD26SM100_TMEM_LOAD_16dp32b16xES14_NS15_INS16_ILi1ELi4ELi3EEES19_NSW_INS5_IJS1A_NSA_ILi32EEEEEENS5_IJS21_SC_EEEEEEENS4_39AutoVectorizingCopyWithAssumedAlignmentILi128EEENS4_14SM90_TMA_STOREES25_S27_S27_EEEvvEEEEvNT_6ParamsE,"",@"SHT_CUDA_INFO"
	.sectionflags	@""
	.align	4


	//----- nvinfo : EIATTR_CUDA_API_VERSION
	.align		4
        /*0000*/ 	.byte	0x04, 0x37
        /*0002*/ 	.short	(.L_31 - .L_30)
.L_30:
        /*0004*/ 	.word	0x00000082


	//----- nvinfo : EIATTR_KPARAM_INFO
	.align		4
.L_31:
        /*0008*/ 	.byte	0x04, 0x17
        /*000a*/ 	.short	(.L_33 - .L_32)
.L_32:
        /*000c*/ 	.word	0x00000000
        /*0010*/ 	.short	0x0000
        /*0012*/ 	.short	0x0000
        /*0014*/ 	.byte	0x00, 0xf0, 0x01, 0x20


	//----- nvinfo : EIATTR_AT_ENTRY_FRAGMENTS
	.align		4
.L_33:
        /*0018*/ 	.byte	0x04, 0x4f
        /*001a*/ 	.short	(.L_35 - .L_34)


	//   ....[0]....
.L_34:
        /*001c*/ 	.word	0x00000006


	//----- nvinfo : EIATTR_RESERVED_SMEM_USED
	.align		4
.L_35:
        /*0020*/ 	.byte	0x01, 0x41
	.zero		2


	//----- nvinfo : EIATTR_SPARSE_MMA_MASK
	.align		4
        /*0024*/ 	.byte	0x03, 0x50
        /*0026*/ 	.short	0x0000


	//----- nvinfo : EIATTR_TCGEN05_1CTA_USED
	.align		4
        /*0028*/ 	.byte	0x01, 0x51
	.zero		2


	//----- nvinfo : EIATTR_MAXREG_COUNT
	.align		4
        /*002c*/ 	.byte	0x03, 0x1b
        /*002e*/ 	.short	0x00ff


	//----- nvinfo : EIATTR_NUM_BARRIERS
	.align		4
        /*0030*/ 	.byte	0x02, 0x4c
        /*0032*/ 	.byte	0x07
	.zero		1


	//----- nvinfo : EIATTR_EXTERNS
	.align		4
        /*0034*/ 	.byte	0x04, 0x0f
        /*0036*/ 	.short	(.L_37 - .L_36)


	//   ....[0]....
	.align		4
.L_36:
        /*0038*/ 	.word	index@(__assertfail)


	//----- nvinfo : EIATTR_MERCURY_ISA_VERSION
	.align		4
.L_37:
        /*003c*/ 	.byte	0x03, 0x5f
        /*003e*/ 	.short	0x0101


	//----- nvinfo : EIATTR_INT_WARP_WIDE_INSTR_OFFSETS
	.align		4
        /*0040*/ 	.byte	0x04, 0x31
        /*0042*/ 	.short	(.L_39 - .L_38)


	//   ....[0]....
.L_38:
        /*0044*/ 	.word	0x00003fe0


	//   ....[1]....
        /*0048*/ 	.word	0x00004000


	//   ....[2]....
        /*004c*/ 	.word	0x00004030


	//   ....[3]....
        /*0050*/ 	.word	0x00004c10


	//   ....[4]....
        /*0054*/ 	.word	0x00004c20


	//   ....[5]....
        /*0058*/ 	.word	0x00004e10


	//   ....[6]....
        /*005c*/ 	.word	0x00004e30


	//   ....[7]....
        /*0060*/ 	.word	0x00004e50


	//   ....[8]....
        /*0064*/ 	.word	0x00004e70


	//   ....[9]....
        /*0068*/ 	.word	0x00004f10


	//   ....[10]....
        /*006c*/ 	.word	0x00004f30


	//----- nvinfo : EIATTR_COOP_GROUP_MASK_REGIDS
	.align		4
.L_39:
        /*0070*/ 	.byte	0x04, 0x29
        /*0072*/ 	.short	(.L_41 - .L_40)


	//   ....[0]....
.L_40:
        /*0074*/ 	.word	0xffffffff


	//   ....[1]....
        /*0078*/ 	.word	0xffffffff


	//   ....[2]....
        /*007c*/ 	.word	0xffffffff


	//   ....[3]....
        /*0080*/ 	.word	0xffffffff


	//   ....[4]....
        /*0084*/ 	.word	0xffffffff


	//   ....[5]....
        /*0088*/ 	.word	0xffffffff


	//   ....[6]....
        /*008c*/ 	.word	0xffffffff


	//   ....[7]....
        /*0090*/ 	.word	0xffffffff


	//   ....[8]....
        /*0094*/ 	.word	0xffffffff


	//   ....[9]....
        /*0098*/ 	.word	0xffffffff


	//   ....[10]....
        /*009c*/ 	.word	0xffffffff


	//   ....[11]....
        /*00a0*/ 	.word	0xffffffff


	//   ....[12]....
        /*00a4*/ 	.word	0xffffffff


	//   ....[13]....
        /*00a8*/ 	.word	0xffffffff


	//----- nvinfo : EIATTR_COOP_GROUP_INSTR_OFFSETS
	.align		4
.L_41:
        /*00ac*/ 	.byte	0x04, 0x28
        /*00ae*/ 	.short	(.L_43 - .L_42)


	//   ....[0]....
.L_42:
        /*00b0*/ 	.word	0x00000080


	//   ....[1]....
        /*00b4*/ 	.word	0x000004e0


	//   ....[2]....
        /*00b8*/ 	.word	0x00000780


	//   ....[3]....
        /*00bc*/ 	.word	0x000008c0


	//   ....[4]....
        /*00c0*/ 	.word	0x000009c0


	//   ....[5]....
        /*00c4*/ 	.word	0x00000b30


	//   ....[6]....
        /*00c8*/ 	.word	0x00000cd0


	//   ....[7]....
        /*00cc*/ 	.word	0x00000e90


	//   ....[8]....
        /*00d0*/ 	.word	0x00002030


	//   ....[9]....
        /*00d4*/ 	.word	0x000032c0


	//   ....[10]....
        /*00d8*/ 	.word	0x000034d0


	//   ....[11]....
        /*00dc*/ 	.word	0x00003500


	//   ....[12]....
        /*00e0*/ 	.word	0x00003ec0


	//   ....[13]....
        /*00e4*/ 	.word	0x000040f0


	//----- nvinfo : EIATTR_VRC_CTA_INIT_COUNT
	.align		4
.L_43:
        /*00e8*/ 	.byte	0x02, 0x4a
        /*00ea*/ 	.byte	0x80
	.zero		1


	//----- nvinfo : EIATTR_SYSCALL_OFFSETS
	.align		4
        /*00ec*/ 	.byte	0x04, 0x46
        /*00ee*/ 	.short	(.L_45 - .L_44)


	//   ....[0]....
.L_44:
        /*00f0*/ 	.word	0x00005900


	//   ....[1]....
        /*00f4*/ 	.word	0x00005a30


	//   ....[2]....
        /*00f8*/ 	.word	0x000063e0


	//   ....[3]....
        /*00fc*/ 	.word	0x00006560


	//   ....[4]....
        /*0100*/ 	.word	0x000066e0


	//   ....[5]....
        /*0104*/ 	.word	0x00006860


	//   ....[6]....
        /*0108*/ 	.word	0x000069e0


	//   ....[7]....
        /*010c*/ 	.word	0x00006b60


	//   ....[8]....
        /*0110*/ 	.word	0x00006ce0


	//----- nvinfo : EIATTR_MBARRIER_INSTR_OFFSETS
	.align		4
.L_45:
        /*0114*/ 	.byte	0x04, 0x39
        /*0116*/ 	.short	(.L_47 - .L_46)


	//   ....[0]....
.L_46:
        /*0118*/ 	.word	0x00000600
        /*011c*/ 	.word	0x000000ff
        /*0120*/ 	.word	0x00000000
        /*0124*/ 	.short	0x0100
        /*0126*/ 	.byte	0x04
	.zero		1


	//   ....[1]....
        /*0128*/ 	.word	0x00000610
        /*012c*/ 	.word	0x000000ff
        /*0130*/ 	.word	0x00000058
        /*0134*/ 	.short	0x0100
        /*0136*/ 	.byte	0x04
	.zero		1


	//   ....[2]....
        /*0138*/ 	.word	0x00000620
        /*013c*/ 	.word	0x000000ff
        /*0140*/ 	.word	0x00000008
        /*0144*/ 	.short	0x0100
        /*0146*/ 	.byte	0x04
	.zero		1


	//   ....[3]....
        /*0148*/ 	.word	0x00000630
        /*014c*/ 	.word	0x000000ff
        /*0150*/ 	.word	0x00000060
        /*0154*/ 	.short	0x0100
        /*0156*/ 	.byte	0x04
	.zero		1


	//   ....[4]....
        /*0158*/ 	.word	0x00000640
        /*015c*/ 	.word	0x000000ff
        /*0160*/ 	.word	0x00000010
        /*0164*/ 	.short	0x0100
        /*0166*/ 	.byte	0x04
	.zero		1


	//   ....[5]....
        /*0168*/ 	.word	0x00000650
        /*016c*/ 	.word	0x000000ff
        /*0170*/ 	.word	0x00000068
        /*0174*/ 	.short	0x0100
        /*0176*/ 	.byte	0x04
	.zero		1


	//   ....[6]....
        /*0178*/ 	.word	0x00000660
        /*017c*/ 	.word	0x000000ff
        /*0180*/ 	.word	0x00000018
        /*0184*/ 	.short	0x0100
        /*0186*/ 	.byte	0x04
	.zero		1


	//   ....[7]....
        /*0188*/ 	.word	0x00000670
        /*018c*/ 	.word	0x000000ff
        /*0190*/ 	.word	0x00000070
        /*0194*/ 	.short	0x0100
        /*0196*/ 	.byte	0x04
	.zero		1


	//   ....[8]....
        /*0198*/ 	.word	0x00000680
        /*019c*/ 	.word	0x000000ff
        /*01a0*/ 	.word	0x00000020
        /*01a4*/ 	.short	0x0100
        /*01a6*/ 	.byte	0x04
	.zero		1


	//   ....[9]....
        /*01a8*/ 	.word	0x00000690
        /*01ac*/ 	.word	0x000000ff
        /*01b0*/ 	.word	0x00000078
        /*01b4*/ 	.short	0x0100
        /*01b6*/ 	.byte	0x04
	.zero		1


	//   ....[10]....
        /*01b8*/ 	.word	0x000006a0
        /*01bc*/ 	.word	0x000000ff
        /*01c0*/ 	.word	0x00000028
        /*01c4*/ 	.short	0x0100
        /*01c6*/ 	.byte	0x04
	.zero		1


	//   ....[11]....
        /*01c8*/ 	.word	0x000006b0
        /*01cc*/ 	.word	0x000000ff
        /*01d0*/ 	.word	0x00000080
        /*01d4*/ 	.short	0x0100
        /*01d6*/ 	.byte	0x04
	.zero		1


	//   ....[12]....
        /*01d8*/ 	.word	0x000006c0
        /*01dc*/ 	.word	0x000000ff
        /*01e0*/ 	.word	0x00000030
        /*01e4*/ 	.short	0x0100
        /*01e6*/ 	.byte	0x04
	.zero		1


	//   ....[13]....
        /*01e8*/ 	.word	0x000006d0
        /*01ec*/ 	.word	0x000000ff
        /*01f0*/ 	.word	0x00000088
        /*01f4*/ 	.short	0x0100
        /*01f6*/ 	.byte	0x04
	.zero		1


	//   ....[14]....
        /*01f8*/ 	.word	0x000006e0
        /*01fc*/ 	.word	0x000000ff
        /*0200*/ 	.word	0x00000038
        /*0204*/ 	.short	0x0100
        /*0206*/ 	.byte	0x04
	.zero		1


	//   ....[15]....
        /*0208*/ 	.word	0x000006f0
        /*020c*/ 	.word	0x000000ff
        /*0210*/ 	.word	0x00000090
        /*0214*/ 	.short	0x0100
        /*0216*/ 	.byte	0x04
	.zero		1


	//   ....[16]....
        /*0218*/ 	.word	0x00000700
        /*021c*/ 	.word	0x000000ff
        /*0220*/ 	.word	0x00000040
        /*0224*/ 	.short	0x0100
        /*0226*/ 	.byte	0x04
	.zero		1


	//   ....[17]....
        /*0228*/ 	.word	0x00000710
        /*022c*/ 	.word	0x000000ff
        /*0230*/ 	.word	0x00000098
        /*0234*/ 	.short	0x0100
        /*0236*/ 	.byte	0x04
	.zero		1


	//   ....[18]....
        /*0238*/ 	.word	0x00000720
        /*023c*/ 	.word	0x000000ff
        /*0240*/ 	.word	0x00000048
        /*0244*/ 	.short	0x0100
        /*0246*/ 	.byte	0x04
	.zero		1


	//   ....[19]....
        /*0248*/ 	.word	0x00000730
        /*024c*/ 	.word	0x000000ff
        /*0250*/ 	.word	0x000000a0
        /*0254*/ 	.short	0x0100
        /*0256*/ 	.byte	0x04
	.zero		1


	//   ....[20]....
        /*0258*/ 	.word	0x00000740
        /*025c*/ 	.word	0x000000ff
        /*0260*/ 	.word	0x00000050
        /*0264*/ 	.short	0x0100
        /*0266*/ 	.byte	0x04
	.zero		1


	//   ....[21]....
        /*0268*/ 	.word	0x00000750
        /*026c*/ 	.word	0x000000ff
        /*0270*/ 	.word	0x000000a8
        /*0274*/ 	.short	0x0100
        /*0276*/ 	.byte	0x04
	.zero		1


	//   ....[22]....
        /*0278*/ 	.word	0x00000890
        /*027c*/ 	.word	0x000000ff
        /*0280*/ 	.word	0x000000b0
        /*0284*/ 	.short	0x0100
        /*0286*/ 	.byte	0x04
	.zero		1


	//   ....[23]....
        /*0288*/ 	.word	0x000008a0
        /*028c*/ 	.word	0x000000ff
        /*0290*/ 	.word	0x000000b8
        /*0294*/ 	.short	0x0100
        /*0296*/ 	.byte	0x04
	.zero		1


	//   ....[24]....
        /*0298*/ 	.word	0x00000990
        /*029c*/ 	.word	0x000000ff
        /*02a0*/ 	.word	0x000000c0
        /*02a4*/ 	.short	0x0100
        /*02a6*/ 	.byte	0x06
	.zero		1


	//   ....[25]....
        /*02a8*/ 	.word	0x000009a0
        /*02ac*/ 	.word	0x000000ff
        /*02b0*/ 	.word	0x000000c8
        /*02b4*/ 	.short	0x0100
        /*02b6*/ 	.byte	0x06
	.zero		1


	//   ....[26]....
        /*02b8*/ 	.word	0x00000ae0
        /*02bc*/ 	.word	0x000000ff
        /*02c0*/ 	.word	0x000000d0
        /*02c4*/ 	.short	0x0100
        /*02c6*/ 	.byte	0x06
	.zero		1


	//   ....[27]....
        /*02c8*/ 	.word	0x00000af0
        /*02cc*/ 	.word	0x000000ff
        /*02d0*/ 	.word	0x000000e0
        /*02d4*/ 	.short	0x0100
        /*02d6*/ 	.byte	0x06
	.zero		1


	//   ....[28]....
        /*02d8*/ 	.word	0x00000b00
        /*02dc*/ 	.word	0x000000ff
        /*02e0*/ 	.word	0x000000d8
        /*02e4*/ 	.short	0x0100
        /*02e6*/ 	.byte	0x06
	.zero		1


	//   ....[29]....
        /*02e8*/ 	.word	0x00000b10
        /*02ec*/ 	.word	0x000000ff
        /*02f0*/ 	.word	0x000000e8
        /*02f4*/ 	.short	0x0100
        /*02f6*/ 	.byte	0x06
	.zero		1


	//   ....[30]....
        /*02f8*/ 	.word	0x00000c40
        /*02fc*/ 	.word	0x000000ff
        /*0300*/ 	.word	0x000000f0
        /*0304*/ 	.short	0x0100
        /*0306*/ 	.byte	0x04
	.zero		1


	//   ....[31]....
        /*0308*/ 	.word	0x00000c50
        /*030c*/ 	.word	0x000000ff
        /*0310*/ 	.word	0x00000110
        /*0314*/ 	.short	0x0100
        /*0316*/ 	.byte	0x04
	.zero		1


	//   ....[32]....
        /*0318*/ 	.word	0x00000c60
        /*031c*/ 	.word	0x000000ff
        /*0320*/ 	.word	0x000000f8
        /*0324*/ 	.short	0x0100
        /*0326*/ 	.byte	0x04
	.zero		1


	//   ....[33]....
        /*0328*/ 	.word	0x00000c70
        /*032c*/ 	.word	0x000000ff
        /*0330*/ 	.word	0x00000118
        /*0334*/ 	.short	0x0100
        /*0336*/ 	.byte	0x04
	.zero		1


	//   ....[34]....
        /*0338*/ 	.word	0x00000c80
        /*033c*/ 	.word	0x000000ff
        /*0340*/ 	.word	0x00000100
        /*0344*/ 	.short	0x0100
        /*0346*/ 	.byte	0x04
	.zero		1


	//   ....[35]....
        /*0348*/ 	.word	0x00000c90
        /*034c*/ 	.word	0x000000ff
        /*0350*/ 	.word	0x00000120
        /*0354*/ 	.short	0x0100
        /*0356*/ 	.byte	0x04
	.zero		1


	//   ....[36]....
        /*0358*/ 	.word	0x00000ca0
        /*035c*/ 	.word	0x000000ff
        /*0360*/ 	.word	0x00000108
        /*0364*/ 	.short	0x0100
        /*0366*/ 	.byte	0x04
	.zero		1


	//   ....[37]....
        /*0368*/ 	.word	0x00000cb0
        /*036c*/ 	.word	0x000000ff
        /*0370*/ 	.word	0x00000128
        /*0374*/ 	.short	0x0100
        /*0376*/ 	.byte	0x04
	.zero		1


	//   ....[38]....
        /*0378*/ 	.word	0x00000da0
        /*037c*/ 	.word	0x000000ff
        /*0380*/ 	.word	0x00000130
        /*0384*/ 	.short	0x0100
        /*0386*/ 	.byte	0x04
	.zero		1


	//   ....[39]....
        /*0388*/ 	.word	0x00000db0
        /*038c*/ 	.word	0x000000ff
        /*0390*/ 	.word	0x00000140
        /*0394*/ 	.short	0x0100
        /*0396*/ 	.byte	0x04
	.zero		1


	//   ....[40]....
        /*0398*/ 	.word	0x00000dc0
        /*039c*/ 	.word	0x000000ff
        /*03a0*/ 	.word	0x00000138
        /*03a4*/ 	.short	0x0100
        /*03a6*/ 	.byte	0x04
	.zero		1


	//   ....[41]....
        /*03a8*/ 	.word	0x00000dd0
        /*03ac*/ 	.word	0x000000ff
        /*03b0*/ 	.word	0x00000148
        /*03b4*/ 	.short	0x0100
        /*03b6*/ 	.byte	0x04
	.zero		1


	//   ....[42]....
        /*03b8*/ 	.word	0x000018e0
        /*03bc*/ 	.word	0x00000000
        /*03c0*/ 	.word	0x00000140
        /*03c4*/ 	.short	0x010a
        /*03c6*/ 	.byte	0xff
	.zero		1


	//   ....[43]....
        /*03c8*/ 	.word	0x00001900
        /*03cc*/ 	.word	0x00000000
        /*03d0*/ 	.word	0x00000130
        /*03d4*/ 	.short	0x0101
        /*03d6*/ 	.byte	0xff
	.zero		1


	//   ....[44]....
        /*03d8*/ 	.word	0x000019c0
        /*03dc*/ 	.word	0x000000ff
        /*03e0*/ 	.word	0x00000058
        /*03e4*/ 	.short	0x010a
        /*03e6*/ 	.byte	0x07
	.zero		1


	//   ....[45]....
        /*03e8*/ 	.word	0x00001a40
        /*03ec*/ 	.word	0x000000ff
        /*03f0*/ 	.word	0x00000058
        /*03f4*/ 	.short	0x010a
        /*03f6*/ 	.byte	0x21
	.zero		1


	//   ....[46]....
        /*03f8*/ 	.word	0x00001bd0
        /*03fc*/ 	.word	0x000000ff
        /*0400*/ 	.word	0x00000058
        /*0404*/ 	.short	0x010a
        /*0406*/ 	.byte	0x08
	.zero		1


	//   ....[47]....
        /*0408*/ 	.word	0x00001cf0
        /*040c*/ 	.word	0x000000ff
        /*0410*/ 	.word	0x000000c8
        /*0414*/ 	.short	0x0101
        /*0416*/ 	.byte	0x06
	.zero		1


	//   ....[48]....
        /*0418*/ 	.word	0x00001d10
        /*041c*/ 	.word	0x000000ff
        /*0420*/ 	.word	0x00000058
        /*0424*/ 	.short	0x010a
        /*0426*/ 	.byte	0x07
	.zero		1


	//   ....[49]....
        /*0428*/ 	.word	0x00001d90
        /*042c*/ 	.word	0x000000ff
        /*0430*/ 	.word	0x00000058
        /*0434*/ 	.short	0x010a
        /*0436*/ 	.byte	0x09
	.zero		1


	//   ....[50]....
        /*0438*/ 	.word	0x00001f20
        /*043c*/ 	.word	0x000000ff
        /*0440*/ 	.word	0x00000058
        /*0444*/ 	.short	0x010a
        /*0446*/ 	.byte	0x08
	.zero		1


	//   ....[51]....
        /*0448*/ 	.word	0x00002060
        /*044c*/ 	.word	0x00000003
        /*0450*/ 	.word	0x000000d0
        /*0454*/ 	.short	0x010a
        /*0456*/ 	.byte	0xff
	.zero		1


	//   ....[52]....
        /*0458*/ 	.word	0x000021b0
        /*045c*/ 	.word	0x00000000
        /*0460*/ 	.word	0x00000000
        /*0464*/ 	.short	0x0101
        /*0466*/ 	.byte	0xff
	.zero		1


	//   ....[53]....
        /*0468*/ 	.word	0x00002750
        /*046c*/ 	.word	0x000000ff
        /*0470*/ 	.word	0x00000000
        /*0474*/ 	.short	0x010a
        /*0476*/ 	.byte	0x04
	.zero		1


	//   ....[54]....
        /*0478*/ 	.word	0x000027e0
        /*047c*/ 	.word	0x000000ff
        /*0480*/ 	.word	0x00000000
        /*0484*/ 	.short	0x010a
        /*0486*/ 	.byte	0x05
	.zero		1


	//   ....[55]....
        /*0488*/ 	.word	0x00002870
        /*048c*/ 	.word	0x000000ff
        /*0490*/ 	.word	0x00000000
        /*0494*/ 	.short	0x010a
        /*0496*/ 	.byte	0x05
	.zero		1


	//   ....[56]....
        /*0498*/ 	.word	0x00002900
        /*049c*/ 	.word	0x000000ff
        /*04a0*/ 	.word	0x00000000
        /*04a4*/ 	.short	0x010a
        /*04a6*/ 	.byte	0x05
	.zero		1


	//   ....[57]....
        /*04a8*/ 	.word	0x00002990
        /*04ac*/ 	.word	0x000000ff
        /*04b0*/ 	.word	0x00000000
        /*04b4*/ 	.short	0x010a
        /*04b6*/ 	.byte	0x05
	.zero		1


	//   ....[58]....
        /*04b8*/ 	.word	0x00002a20
        /*04bc*/ 	.word	0x000000ff
        /*04c0*/ 	.word	0x00000000
        /*04c4*/ 	.short	0x010a
        /*04c6*/ 	.byte	0x05
	.zero		1


	//   ....[59]....
        /*04c8*/ 	.word	0x00002ab0
        /*04cc*/ 	.word	0x000000ff
        /*04d0*/ 	.word	0x00000000
        /*04d4*/ 	.short	0x010a
        /*04d6*/ 	.byte	0x05
	.zero		1


	//   ....[60]....
        /*04d8*/ 	.word	0x00002b40
        /*04dc*/ 	.word	0x000000ff
        /*04e0*/ 	.word	0x00000000
        /*04e4*/ 	.short	0x010a
        /*04e6*/ 	.byte	0x05
	.zero		1


	//   ....[61]....
        /*04e8*/ 	.word	0x00002bd0
        /*04ec*/ 	.word	0x000000ff
        /*04f0*/ 	.word	0x00000000
        /*04f4*/ 	.short	0x010a
        /*04f6*/ 	.byte	0x05
	.zero		1


	//   ....[62]....
        /*04f8*/ 	.word	0x00002c60
        /*04fc*/ 	.word	0x000000ff
        /*0500*/ 	.word	0x00000000
        /*0504*/ 	.short	0x010a
        /*0506*/ 	.byte	0x05
	.zero		1


	//   ....[63]....
        /*0508*/ 	.word	0x00002d00
        /*050c*/ 	.word	0x00000000
        /*0510*/ 	.word	0x00000000
        /*0514*/ 	.short	0x010a
        /*0516*/ 	.byte	0xff
	.zero		1


	//   ....[64]....
        /*0518*/ 	.word	0x00002e20
        /*051c*/ 	.word	0x00000002
        /*0520*/ 	.word	0x00000130
        /*0524*/ 	.short	0x010a
        /*0526*/ 	.byte	0xff
	.zero		1


	//   ....[65]....
        /*0528*/ 	.word	0x00002e80
        /*052c*/ 	.word	0x00000004
        /*0530*/ 	.word	0x00000000
        /*0534*/ 	.short	0x0101
        /*0536*/ 	.byte	0xff
	.zero		1


	//   ....[66]....
        /*0538*/ 	.word	0x00002ea0
        /*053c*/ 	.word	0x000000ff
        /*0540*/ 	.word	0x000000e0
        /*0544*/ 	.short	0x010a
        /*0546*/ 	.byte	0x04
	.zero		1


	//   ....[67]....
        /*0548*/ 	.word	0x00002fc0
        /*054c*/ 	.word	0x00000002
        /*0550*/ 	.word	0x000000d0
        /*0554*/ 	.short	0x010a
        /*0556*/ 	.byte	0xff
	.zero		1


	//   ....[68]....
        /*0558*/ 	.word	0x000030d0
        /*055c*/ 	.word	0x00000002
        /*0560*/ 	.word	0x00000000
        /*0564*/ 	.short	0x0101
        /*0566*/ 	.byte	0xff
	.zero		1


	//   ....[69]....
        /*0568*/ 	.word	0x00003160
        /*056c*/ 	.word	0x000000ff
        /*0570*/ 	.word	0x000000e0
        /*0574*/ 	.short	0x0106
        /*0576*/ 	.byte	0x04
	.zero		1


	//   ....[70]....
        /*0578*/ 	.word	0x00003180
        /*057c*/ 	.word	0x000000ff
        /*0580*/ 	.word	0x000000e0
        /*0584*/ 	.short	0x010a
        /*0586*/ 	.byte	0x04
	.zero		1


	//   ....[71]....
        /*0588*/ 	.word	0x00003210
        /*058c*/ 	.word	0x000000ff
        /*0590*/ 	.word	0x000000e0
        /*0594*/ 	.short	0x0106
        /*0596*/ 	.byte	0x07
	.zero		1


	//   ....[72]....
        /*0598*/ 	.word	0x00003250
        /*059c*/ 	.word	0x00000000
        /*05a0*/ 	.word	0x000000e0
        /*05a4*/ 	.short	0x010a
        /*05a6*/ 	.byte	0xff
	.zero		1


	//   ....[73]....
        /*05a8*/ 	.word	0x00003760
        /*05ac*/ 	.word	0x00000000
        /*05b0*/ 	.word	0x000000d0
        /*05b4*/ 	.short	0x010a
        /*05b6*/ 	.byte	0xff
	.zero		1


	//   ....[74]....
        /*05b8*/ 	.word	0x00003860
        /*05bc*/ 	.word	0x00000003
        /*05c0*/ 	.word	0x00000000
        /*05c4*/ 	.short	0x0101
        /*05c6*/ 	.byte	0xff
	.zero		1


	//   ....[75]....
        /*05c8*/ 	.word	0x00003870
        /*05cc*/ 	.word	0x000000ff
        /*05d0*/ 	.word	0x00000000
        /*05d4*/ 	.short	0x010a
        /*05d6*/ 	.byte	0x05
	.zero		1


	//   ....[76]....
        /*05d8*/ 	.word	0x000038f0
        /*05dc*/ 	.word	0x000000ff
        /*05e0*/ 	.word	0x00000110
        /*05e4*/ 	.short	0x010a
        /*05e6*/ 	.byte	0x17
	.zero		1


	//   ....[77]....
        /*05e8*/ 	.word	0x000039c0
        /*05ec*/ 	.word	0x000000ff
        /*05f0*/ 	.word	0x00000000
        /*05f4*/ 	.short	0x010a
        /*05f6*/ 	.byte	0x07
	.zero		1


	//   ....[78]....
        /*05f8*/ 	.word	0x00003b00
        /*05fc*/ 	.word	0x000000ff
        /*0600*/ 	.word	0x00000000
        /*0604*/ 	.short	0x010a
        /*0606*/ 	.byte	0x06
	.zero		1


	//   ....[79]....
        /*0608*/ 	.word	0x00003cf0
        /*060c*/ 	.word	0x000000ff
        /*0610*/ 	.word	0x00000000
        /*0614*/ 	.short	0x010a
        /*0616*/ 	.byte	0x04
	.zero		1


	//   ....[80]....
        /*0618*/ 	.word	0x00003d80
        /*061c*/ 	.word	0x000000ff
        /*0620*/ 	.word	0x00000000
        /*0624*/ 	.short	0x010a
        /*0626*/ 	.byte	0x05
	.zero		1


	//   ....[81]....
        /*0628*/ 	.word	0x00003e10
        /*062c*/ 	.word	0x000000ff
        /*0630*/ 	.word	0x00000000
        /*0634*/ 	.short	0x010a
        /*0636*/ 	.byte	0x05
	.zero		1


	//   ....[82]....
        /*0638*/ 	.word	0x00003ea0
        /*063c*/ 	.word	0x000000ff
        /*0640*/ 	.word	0x00000000
        /*0644*/ 	.short	0x010a
        /*0646*/ 	.byte	0x04
	.zero		1


	//   ....[83]....
        /*0648*/ 	.word	0x00004390
        /*064c*/ 	.word	0x00000003
        /*0650*/ 	.word	0x000000d0
        /*0654*/ 	.short	0x010a
        /*0656*/ 	.byte	0xff
	.zero		1


	//   ....[84]....
        /*0658*/ 	.word	0x00004500
        /*065c*/ 	.word	0x00000000
        /*0660*/ 	.word	0x00000000
        /*0664*/ 	.short	0x0101
        /*0666*/ 	.byte	0xff
	.zero		1


	//   ....[85]....
        /*0668*/ 	.word	0x000049c0
        /*066c*/ 	.word	0x000000ff
        /*0670*/ 	.word	0x000000c8
        /*0674*/ 	.short	0x010a
        /*0676*/ 	.byte	0x15
	.zero		1


	//   ....[86]....
        /*0678*/ 	.word	0x00004b50
        /*067c*/ 	.word	0x000000ff
        /*0680*/ 	.word	0x000000b8
        /*0684*/ 	.short	0x010a
        /*0686*/ 	.byte	0x15
	.zero		1


	//   ....[87]....
        /*0688*/ 	.word	0x00004f50
        /*068c*/ 	.word	0x000000ff
        /*0690*/ 	.word	0x000000b0
        /*0694*/ 	.short	0x010b
        /*0696*/ 	.byte	0x15
	.zero		1


	//   ....[88]....
        /*0698*/ 	.word	0x00004f60
        /*069c*/ 	.word	0x000000ff
        /*06a0*/ 	.word	0x00000000
        /*06a4*/ 	.short	0x0101
        /*06a6*/ 	.byte	0x27
	.zero		1


	//   ....[89]....
        /*06a8*/ 	.word	0x00004fa0
        /*06ac*/ 	.word	0x00000000
        /*06b0*/ 	.word	0x000000b8
        /*06b4*/ 	.short	0x010a
        /*06b6*/ 	.byte	0xff
	.zero		1


	//   ....[90]....
        /*06b8*/ 	.word	0x000051b0
        /*06bc*/ 	.word	0x000000ff
        /*06c0*/ 	.word	0x000000d0
        /*06c4*/ 	.short	0x010a
        /*06c6*/ 	.byte	0x04
	.zero		1


	//   ....[91]....
        /*06c8*/ 	.word	0x00005280
        /*06cc*/ 	.word	0x000000ff
        /*06d0*/ 	.word	0x00000000
        /*06d4*/ 	.short	0x0101
        /*06d6*/ 	.byte	0x05
	.zero		1


	//   ....[92]....
        /*06d8*/ 	.word	0x00005e30
        /*06dc*/ 	.word	0x000000ff
        /*06e0*/ 	.word	0x000000b0
        /*06e4*/ 	.short	0x010a
        /*06e6*/ 	.byte	0x2c
	.zero		1


	//   ....[93]....
        /*06e8*/ 	.word	0x00005e40
        /*06ec*/ 	.word	0x00000016
        /*06f0*/ 	.word	0x000000f0
        /*06f4*/ 	.short	0x010a
        /*06f6*/ 	.byte	0xff
	.zero		1


	//   ....[94]....
        /*06f8*/ 	.word	0x000060d0
        /*06fc*/ 	.word	0x000000ff
        /*0700*/ 	.word	0x000000b0
        /*0704*/ 	.short	0x010a
        /*0706*/ 	.byte	0x2c
	.zero		1


	//   ....[95]....
        /*0708*/ 	.word	0x00006200
        /*070c*/ 	.word	0x000000ff
        /*0710*/ 	.word	0x00000000
        /*0714*/ 	.short	0x0101
        /*0716*/ 	.byte	0x04
	.zero		1


	//   ....[96]....
        /*0718*/ 	.word	0x000062c0
        /*071c*/ 	.word	0x00000016
        /*0720*/ 	.word	0x000000f0
        /*0724*/ 	.short	0x010a
        /*0726*/ 	.byte	0xff
	.zero		1


	//   ....[97]....
        /*0728*/ 	.word	0x00007070
        /*072c*/ 	.word	0x000000ff
        /*0730*/ 	.word	0x00000000
        /*0734*/ 	.short	0x0101
        /*0736*/ 	.byte	0x04
	.zero		1


	//   ....[98]....
        /*0738*/ 	.word	0x00008ec0
        /*073c*/ 	.word	0x00000000
        /*0740*/ 	.word	0x00000140
        /*0744*/ 	.short	0x010a
        /*0746*/ 	.byte	0xff
	.zero		1


	//   ....[99]....
        /*0748*/ 	.word	0x00008f20
        /*074c*/ 	.word	0x00000000
        /*0750*/ 	.word	0x00000058
        /*0754*/ 	.short	0x010a
        /*0756*/ 	.byte	0xff
	.zero		1


	//   ....[100]....
        /*0758*/ 	.word	0x00008f80
        /*075c*/ 	.word	0x00000000
        /*0760*/ 	.word	0x00000058
        /*0764*/ 	.short	0x010a
        /*0766*/ 	.byte	0xff
	.zero		1


	//   ....[101]....
        /*0768*/ 	.word	0x00008fd0
        /*076c*/ 	.word	0x00000003
        /*0770*/ 	.word	0x000000d0
        /*0774*/ 	.short	0x010a
        /*0776*/ 	.byte	0xff
	.zero		1


	//   ....[102]....
        /*0778*/ 	.word	0x00009030
        /*077c*/ 	.word	0x00000000
        /*0780*/ 	.word	0x00000000
        /*0784*/ 	.short	0x010a
        /*0786*/ 	.byte	0xff
	.zero		1


	//   ....[103]....
        /*0788*/ 	.word	0x00009090
        /*078c*/ 	.word	0x00000000
        /*0790*/ 	.word	0x00000000
        /*0794*/ 	.short	0x010a
        /*0796*/ 	.byte	0xff
	.zero		1


	//   ....[104]....
        /*0798*/ 	.word	0x000090f0
        /*079c*/ 	.word	0x00000000
        /*07a0*/ 	.word	0x00000000
        /*07a4*/ 	.short	0x010a
        /*07a6*/ 	.byte	0xff
	.zero		1


	//   ....[105]....
        /*07a8*/ 	.word	0x00009150
        /*07ac*/ 	.word	0x00000000
        /*07b0*/ 	.word	0x00000000
        /*07b4*/ 	.short	0x010a
        /*07b6*/ 	.byte	0xff
	.zero		1


	//   ....[106]....
        /*07b8*/ 	.word	0x000091b0
        /*07bc*/ 	.word	0x00000000
        /*07c0*/ 	.word	0x00000000
        /*07c4*/ 	.short	0x010a
        /*07c6*/ 	.byte	0xff
	.zero		1


	//   ....[107]....
        /*07c8*/ 	.word	0x00009210
        /*07cc*/ 	.word	0x00000000
        /*07d0*/ 	.word	0x00000000
        /*07d4*/ 	.short	0x010a
        /*07d6*/ 	.byte	0xff
	.zero		1


	//   ....[108]....
        /*07d8*/ 	.word	0x00009270
        /*07dc*/ 	.word	0x00000000
        /*07e0*/ 	.word	0x00000000
        /*07e4*/ 	.short	0x010a
        /*07e6*/ 	.byte	0xff
	.zero		1


	//   ....[109]....
        /*07e8*/ 	.word	0x000092d0
        /*07ec*/ 	.word	0x00000000
        /*07f0*/ 	.word	0x00000000
        /*07f4*/ 	.short	0x010a
        /*07f6*/ 	.byte	0xff
	.zero		1


	//   ....[110]....
        /*07f8*/ 	.word	0x00009330
        /*07fc*/ 	.word	0x00000000
        /*0800*/ 	.word	0x00000000
        /*0804*/ 	.short	0x010a
        /*0806*/ 	.byte	0xff
	.zero		1


	//   ....[111]....
        /*0808*/ 	.word	0x00009390
        /*080c*/ 	.word	0x00000000
        /*0810*/ 	.word	0x00000000
        /*0814*/ 	.short	0x010a
        /*0816*/ 	.byte	0xff
	.zero		1


	//   ....[112]....
        /*0818*/ 	.word	0x000093e0
        /*081c*/ 	.word	0x00000002
        /*0820*/ 	.word	0x00000130
        /*0824*/ 	.short	0x010a
        /*0826*/ 	.byte	0xff
	.zero		1


	//   ....[113]....
        /*0828*/ 	.word	0x00009440
        /*082c*/ 	.word	0x00000002
        /*0830*/ 	.word	0x000000e0
        /*0834*/ 	.short	0x010a
        /*0836*/ 	.byte	0xff
	.zero		1


	//   ....[114]....
        /*0838*/ 	.word	0x00009490
        /*083c*/ 	.word	0x00000002
        /*0840*/ 	.word	0x000000d0
        /*0844*/ 	.short	0x010a
        /*0846*/ 	.byte	0xff
	.zero		1


	//   ....[115]....
        /*0848*/ 	.word	0x000094f0
        /*084c*/ 	.word	0x00000000
        /*0850*/ 	.word	0x000000e0
        /*0854*/ 	.short	0x010a
        /*0856*/ 	.byte	0xff
	.zero		1


	//   ....[116]....
        /*0858*/ 	.word	0x00009540
        /*085c*/ 	.word	0x00000000
        /*0860*/ 	.word	0x000000d0
        /*0864*/ 	.short	0x010a
        /*0866*/ 	.byte	0xff
	.zero		1


	//   ....[117]....
        /*0868*/ 	.word	0x000095a0
        /*086c*/ 	.word	0x00000003
        /*0870*/ 	.word	0x00000110
        /*0874*/ 	.short	0x010a
        /*0876*/ 	.byte	0xff
	.zero		1


	//   ....[118]....
        /*0878*/ 	.word	0x00009600
        /*087c*/ 	.word	0x00000000
        /*0880*/ 	.word	0x00000000
        /*0884*/ 	.short	0x010a
        /*0886*/ 	.byte	0xff
	.zero		1


	//   ....[119]....
        /*0888*/ 	.word	0x00009660
        /*088c*/ 	.word	0x00000000
        /*0890*/ 	.word	0x00000000
        /*0894*/ 	.short	0x010a
        /*0896*/ 	.byte	0xff
	.zero		1


	//   ....[120]....
        /*0898*/ 	.word	0x000096c0
        /*089c*/ 	.word	0x00000000
        /*08a0*/ 	.word	0x00000000
        /*08a4*/ 	.short	0x010a
        /*08a6*/ 	.byte	0xff
	.zero		1


	//   ....[121]....
        /*08a8*/ 	.word	0x00009720
        /*08ac*/ 	.word	0x00000000
        /*08b0*/ 	.word	0x00000000
        /*08b4*/ 	.short	0x010a
        /*08b6*/ 	.byte	0xff
	.zero		1


	//   ....[122]....
        /*08b8*/ 	.word	0x00009780
        /*08bc*/ 	.word	0x00000000
        /*08c0*/ 	.word	0x00000000
        /*08c4*/ 	.short	0x010a
        /*08c6*/ 	.byte	0xff
	.zero		1


	//   ....[123]....
        /*08c8*/ 	.word	0x000097d0
        /*08cc*/ 	.word	0x00000003
        /*08d0*/ 	.word	0x000000d0
        /*08d4*/ 	.short	0x010a
        /*08d6*/ 	.byte	0xff
	.zero		1


	//   ....[124]....
        /*08d8*/ 	.word	0x00009830
        /*08dc*/ 	.word	0x00000000
        /*08e0*/ 	.word	0x000000c8
        /*08e4*/ 	.short	0x010a
        /*08e6*/ 	.byte	0xff
	.zero		1


	//   ....[125]....
        /*08e8*/ 	.word	0x00009890
        /*08ec*/ 	.word	0x00000003
        /*08f0*/ 	.word	0x000000b8
        /*08f4*/ 	.short	0x010a
        /*08f6*/ 	.byte	0xff
	.zero		1


	//   ....[126]....
        /*08f8*/ 	.word	0x000098f0
        /*08fc*/ 	.word	0x00000000
        /*0900*/ 	.word	0x000000d0
        /*0904*/ 	.short	0x010a
        /*0906*/ 	.byte	0xff
	.zero		1


	//   ....[127]....
        /*0908*/ 	.word	0x00009950
        /*090c*/ 	.word	0x00000000
        /*0910*/ 	.word	0x000000b0
        /*0914*/ 	.short	0x010a
        /*0916*/ 	.byte	0xff
	.zero		1


	//   ....[128]....
        /*0918*/ 	.word	0x000099a0
        /*091c*/ 	.word	0x00000016
        /*0920*/ 	.word	0x000000f0
        /*0924*/ 	.short	0x010a
        /*0926*/ 	.byte	0xff
	.zero		1


	//----- nvinfo : EIATTR_NUM_MBARRIERS
	.align		4
.L_47:
        /*0928*/ 	.byte	0x03, 0x38
        /*092a*/ 	.short	0x002a


	//----- nvinfo : EIATTR_EXIT_INSTR_OFFSETS
	.align		4
        /*092c*/ 	.byte	0x04, 0x1c
        /*092e*/ 	.short	(.L_49 - .L_48)


	//   ....[0]....
.L_48:
        /*0930*/ 	.word	0x00002d30


	//   ....[1]....
        /*0934*/ 	.word	0x00003220


	//   ....[2]....
        /*0938*/ 	.word	0x00003280


	//   ....[3]....
        /*093c*/ 	.word	0x00004100


	//   ....[4]....
        /*0940*/ 	.word	0x00004fd0


	//   ....[5]....
        /*0944*/ 	.word	0x00005010


	//   ....[6]....
        /*0948*/ 	.word	0x00008eb0


	//----- nvinfo : EIATTR_MAX_THREADS
	.align		4
.L_49:
        /*094c*/ 	.byte	0x04, 0x05
        /*094e*/ 	.short	(.L_51 - .L_50)
.L_50:
        /*0950*/ 	.word	0x00000100
        /*0954*/ 	.word	0x00000001
        /*0958*/ 	.word	0x00000001


	//----- nvinfo : EIATTR_CRS_STACK_SIZE
	.align		4
.L_51:
        /*095c*/ 	.byte	0x04, 0x1e
        /*095e*/ 	.short	(.L_53 - .L_52)
.L_52:
        /*0960*/ 	.word	0x00000000


	//----- nvinfo : EIATTR_CBANK_PARAM_SIZE
	.align		4
.L_53:
        /*0964*/ 	.byte	0x03, 0x19
        /*0966*/ 	.short	0x0800


	//----- nvinfo : EIATTR_PARAM_CBANK
	.align		4
        /*0968*/ 	.byte	0x04, 0x0a
        /*096a*/ 	.short	(.L_55 - .L_54)
	.align		4
.L_54:
        /*096c*/ 	.word	index@(.nv.constant0._ZN7cutlass13device_kernelINS_4gemm6kernel13GemmUniversalIN4cute5tupleIJiiiiEEENS1_10collective13CollectiveMmaINS1_35MainloopSm100TmaUmmaWarpSpecializedILi11ELi2ELi4ENS5_IJNS4_1CILi2EEENSA_ILi1EEESC_EEEEENS5_IJNSA_ILi64EEENSA_ILi224EEESF_EEENS_12float_e4m3_tENS5_IJlSC_lEEESI_SJ_NS4_8TiledMMAINS4_8MMA_AtomIJNS4_10MMA_TraitsINS4_19SM100_MMA_F8F6F4_SSEJSI_SI_fSF_SG_NS4_17integral_constantINS4_4UMMA5MajorELSQ_0EEESR_NSO_INSP_7ScaleInELSS_0EEEST_EEEEEENS4_6LayoutINS5_IJSC_SC_SC_EEENS5_IJNSA_ILi0EEESY_SY_EEEEENS5_IJNS4_10UnderscoreES11_S11_EEEEENS4_13SM90_TMA_LOADENS4_14ComposedLayoutINS4_7SwizzleILi2ELi4ELi3EEENS4_18smem_ptr_flag_bitsILi8EEENSW_INS5_IJNSA_ILi8EEESF_EEENS5_IJSF_SC_EEEEEEEvNS4_8identityENS4_23SM90_TMA_LOAD_MULTICASTES1E_vS1F_EENS_8epilogue10collective18CollectiveEpilogueINS1I_23Sm100TmaWarpSpecializedILi1ELi1ELi112ELb0ELb0EEEJSH_NS5_IJNSW_ISF_SC_EENSW_ISG_SC_EEEEESI_SJ_SI_SJ_NS1I_6fusion15FusionCallbacksIS1M_NS1Q_17LinearCombinationISI_fSI_fLNS_15FloatRoundStyleE2EEESH_S1P_JEEENS4_5SM1004TMEM4LOAD26SM100_TMEM_LOAD_16dp32b16xES14_NS15_INS16_ILi1ELi4ELi3EEES19_NSW_INS5_IJS1A_NSA_ILi32EEEEEENS5_IJS21_SC_EEEEEEENS4_39AutoVectorizingCopyWithAssumedAlignmentILi128EEENS4_14SM90_TMA_STOREES25_S27_S27_EEEvvEEEEvNT_6ParamsE)
        /*0970*/ 	.short	0x0380
        /*0972*/ 	.short	0x0800


	//----- nvinfo : EIATTR_SW_WAR
	.align		4
.L_55:
        /*0974*/ 	.byte	0x04, 0x36
        /*0976*/ 	.short	(.L_57 - .L_56)
.L_56:
        /*0978*/ 	.word	0x00000008
.L_57:


//--------------------- .nv.callgraph             --------------------------
	.section	.nv.callgraph,"",@"SHT_CUDA_CALLGRAPH"
	.align	4
	.sectionentsize	8
	.align		4
        /*0000*/ 	.word	0x00000000
	.align		4
        /*0004*/ 	.word	0xffffffff
	.align		4
        /*0008*/ 	.word	index@(_ZN7cutlass13device_kernelINS_4gemm6kernel13GemmUniversalIN4cute5tupleIJiiiiEEENS1_10collective13CollectiveMmaINS1_35MainloopSm100TmaUmmaWarpSpecializedILi11ELi2ELi4ENS5_IJNS4_1CILi2EEENSA_ILi1EEESC_EEEEENS5_IJNSA_ILi64EEENSA_ILi224EEESF_EEENS_12float_e4m3_tENS5_IJlSC_lEEESI_SJ_NS4_8TiledMMAINS4_8MMA_AtomIJNS4_10MMA_TraitsINS4_19SM100_MMA_F8F6F4_SSEJSI_SI_fSF_SG_NS4_17integral_constantINS4_4UMMA5MajorELSQ_0EEESR_NSO_INSP_7ScaleInELSS_0EEEST_EEEEEENS4_6LayoutINS5_IJSC_SC_SC_EEENS5_IJNSA_ILi0EEESY_SY_EEEEENS5_IJNS4_10UnderscoreES11_S11_EEEEENS4_13SM90_TMA_LOADENS4_14ComposedLayoutINS4_7SwizzleILi2ELi4ELi3EEENS4_18smem_ptr_flag_bitsILi8EEENSW_INS5_IJNSA_ILi8EEESF_EEENS5_IJSF_SC_EEEEEEEvNS4_8identityENS4_23SM90_TMA_LOAD_MULTICASTES1E_vS1F_EENS_8epilogue10collective18CollectiveEpilogueINS1I_23Sm100TmaWarpSpecializedILi1ELi1ELi112ELb0ELb0EEEJSH_NS5_IJNSW_ISF_SC_EENSW_ISG_SC_EEEEESI_SJ_SI_SJ_NS1I_6fusion15FusionCallbacksIS1M_NS1Q_17LinearCombinationISI_fSI_fLNS_15FloatRoundStyleE2EEESH_S1P_JEEENS4_5SM1004TMEM4LOAD26SM100_TMEM_LOAD_16dp32b16xES14_NS15_INS16_ILi1ELi4ELi3EEES19_NSW_INS5_IJS1A_NSA_ILi32EEEEEENS5_IJS21_SC_EEEEEEENS4_39AutoVectorizingCopyWithAssumedAlignmentILi128EEENS4_14SM90_TMA_STOREES25_S27_S27_EEEvvEEEEvNT_6ParamsE)
	.align		4
        /*000c*/ 	.word	index@(__assertfail)
	.align		4
        /*0010*/ 	.word	0x00000000
	.align		4
        /*0014*/ 	.word	0xfffffffe
	.align		4
        /*0018*/ 	.word	0x00000000
	.align		4
        /*001c*/ 	.word	0xfffffffd
	.align		4
        /*0020*/ 	.word	0x00000000
	.align		4
        /*0024*/ 	.word	0xfffffffc


//--------------------- .nv.constant4             --------------------------
	.section	.nv.constant4,"a",@progbits
	.align	8
	.align		8
.nv.constant4:
        /*0000*/ 	.dword	__assertfail
	.align		8
        /*0008*/ 	.dword	__unnamed_1
	.align		8
        /*0010*/ 	.dword	__unnamed_2
	.align		8
        /*0018*/ 	.dword	_ZN40_INTERNAL_91e16d88_4_k_cu_dad59a3d_227934cuda3std3__45__cpo5beginE
	.align		8
        /*0020*/ 	.dword	_ZN40_INTERNAL_91e16d88_4_k_cu_dad59a3d_227934cuda3std3__45__cpo3endE
	.align		8
        /*0028*/ 	.dword	_ZN40_INTERNAL_91e16d88_4_k_cu_dad59a3d_227934cuda3std3__45__cpo6cbeginE
	.align		8
        /*0030*/ 	.dword	_ZN40_INTERNAL_91e16d88_4_k_cu_dad59a3d_227934cuda3std3__45__cpo4cendE
	.align		8
        /*0038*/ 	.dword	_ZN40_INTERNAL_91e16d88_4_k_cu_dad59a3d_227934cuda3std3__442_GLOBAL__N__91e16d88_4_k_cu_dad59a3d_227936ignoreE
	.align		8
        /*0040*/ 	.dword	_ZN40_INTERNAL_91e16d88_4_k_cu_dad59a3d_227934cuda3std3__419piecewise_constructE
	.align		8
        /*0048*/ 	.dword	_ZN40_INTERNAL_91e16d88_4_k_cu_dad59a3d_227934cuda3std3__48in_placeE
	.align		8
        /*0050*/ 	.dword	_ZN40_INTERNAL_91e16d88_4_k_cu_dad59a3d_227934cuda3std6ranges3__45__cpo4swapE
	.align		8
        /*0058*/ 	.dword	_ZN40_INTERNAL_91e16d88_4_k_cu_dad59a3d_227934cuda3std6ranges3__45__cpo9iter_moveE
	.align		8
        /*0060*/ 	.dword	_ZN40_INTERNAL_91e16d88_4_k_cu_dad59a3d_227934cute7productE
	.align		8
        /*0068*/ 	.dword	_ZN40_INTERNAL_91e16d88_4_k_cu_dad59a3d_227934cute1_E
	.align		8
        /*0070*/ 	.dword	$str$25
	.align		8
        /*0078*/ 	.dword	$str$26
	.align		8
        /*0080*/ 	.dword	$str$27
	.align		8
        /*0088*/ 	.dword	$str$28


//--------------------- .text._ZN7cutlass13device_kernelINS_4gemm6kernel13GemmUniversalIN4cute5tupleIJiiiiEEENS1_10collective13CollectiveMmaINS1_35MainloopSm100TmaUmmaWarpSpecializedILi11ELi2ELi4ENS5_IJNS4_1CILi2EEENSA_ILi1EEESC_EEEEENS5_IJNSA_ILi64EEENSA_ILi224EEESF_EEENS_12float_e4m3_tENS5_IJlSC_lEEESI_SJ_NS4_8TiledMMAINS4_8MMA_AtomIJNS4_10MMA_TraitsINS4_19SM100_MMA_F8F6F4_SSEJSI_SI_fSF_SG_NS4_17integral_constantINS4_4UMMA5MajorELSQ_0EEESR_NSO_INSP_7ScaleInELSS_0EEEST_EEEEEENS4_6LayoutINS5_IJSC_SC_SC_EEENS5_IJNSA_ILi0EEESY_SY_EEEEENS5_IJNS4_10UnderscoreES11_S11_EEEEENS4_13SM90_TMA_LOADENS4_14ComposedLayoutINS4_7SwizzleILi2ELi4ELi3EEENS4_18smem_ptr_flag_bitsILi8EEENSW_INS5_IJNSA_ILi8EEESF_EEENS5_IJSF_SC_EEEEEEEvNS4_8identityENS4_23SM90_TMA_LOAD_MULTICASTES1E_vS1F_EENS_8epilogue10collective18CollectiveEpilogueINS1I_23Sm100TmaWarpSpecializedILi1ELi1ELi112ELb0ELb0EEEJSH_NS5_IJNSW_ISF_SC_EENSW_ISG_SC_EEEEESI_SJ_SI_SJ_NS1I_6fusion15FusionCallbacksIS1M_NS1Q_17LinearCombinationISI_fSI_fLNS_15FloatRoundStyleE2EEESH_S1P_JEEENS4_5SM1004TMEM4LOAD26SM100_TMEM_LOAD_16dp32b16xES14_NS15_INS16_ILi1ELi4ELi3EEES19_NSW_INS5_IJS1A_NSA_ILi32EEEEEENS5_IJS21_SC_EEEEEEENS4_39AutoVectorizingCopyWithAssumedAlignmentILi128EEENS4_14SM90_TMA_STOREES25_S27_S27_EEEvvEEEEvNT_6ParamsE --------------------------
	.section	.text._ZN7cutlass13device_kernelINS_4gemm6kernel13GemmUniversalIN4cute5tupleIJiiiiEEENS1_10collective13CollectiveMmaINS1_35MainloopSm100TmaUmmaWarpSpecializedILi11ELi2ELi4ENS5_IJNS4_1CILi2EEENSA_ILi1EEESC_EEEEENS5_IJNSA_ILi64EEENSA_ILi224EEESF_EEENS_12float_e4m3_tENS5_IJlSC_lEEESI_SJ_NS4_8TiledMMAINS4_8MMA_AtomIJNS4_10MMA_TraitsINS4_19SM100_MMA_F8F6F4_SSEJSI_SI_fSF_SG_NS4_17integral_constantINS4_4UMMA5MajorELSQ_0EEESR_NSO_INSP_7ScaleInELSS_0EEEST_EEEEEENS4_6LayoutINS5_IJSC_SC_SC_EEENS5_IJNSA_ILi0EEESY_SY_EEEEENS5_IJNS4_10UnderscoreES11_S11_EEEEENS4_13SM90_TMA_LOADENS4_14ComposedLayoutINS4_7SwizzleILi2ELi4ELi3EEENS4_18smem_ptr_flag_bitsILi8EEENSW_INS5_IJNSA_ILi8EEESF_EEENS5_IJSF_SC_EEEEEEEvNS4_8identityENS4_23SM90_TMA_LOAD_MULTICASTES1E_vS1F_EENS_8epilogue10collective18CollectiveEpilogueINS1I_23Sm100TmaWarpSpecializedILi1ELi1ELi112ELb0ELb0EEEJSH_NS5_IJNSW_ISF_SC_EENSW_ISG_SC_EEEEESI_SJ_SI_SJ_NS1I_6fusion15FusionCallbacksIS1M_NS1Q_17LinearCombinationISI_fSI_fLNS_15FloatRoundStyleE2EEESH_S1P_JEEENS4_5SM1004TMEM4LOAD26SM100_TMEM_LOAD_16dp32b16xES14_NS15_INS16_ILi1ELi4ELi3EEES19_NSW_INS5_IJS1A_NSA_ILi32EEEEEENS5_IJS21_SC_EEEEEEENS4_39AutoVectorizingCopyWithAssumedAlignmentILi128EEENS4_14SM90_TMA_STOREES25_S27_S27_EEEvvEEEEvNT_6ParamsE,"ax",@progbits
	.align	128
.text._ZN7cutlass13device_kernelINS_4gemm6kernel13GemmUniversalIN4cute5tupleIJiiiiEEENS1_10collective13CollectiveMmaINS1_35MainloopSm100TmaUmmaWarpSpecializedILi11ELi2ELi4ENS5_IJNS4_1CILi2EEENSA_ILi1EEESC_EEEEENS5_IJNSA_ILi64EEENSA_ILi224EEESF_EEENS_12float_e4m3_tENS5_IJlSC_lEEESI_SJ_NS4_8TiledMMAINS4_8MMA_AtomIJNS4_10MMA_TraitsINS4_19SM100_MMA_F8F6F4_SSEJSI_SI_fSF_SG_NS4_17integral_constantINS4_4UMMA5MajorELSQ_0EEESR_NSO_INSP_7ScaleInELSS_0EEEST_EEEEEENS4_6LayoutINS5_IJSC_SC_SC_EEENS5_IJNSA_ILi0EEESY_SY_EEEEENS5_IJNS4_10UnderscoreES11_S11_EEEEENS4_13SM90_TMA_LOADENS4_14ComposedLayoutINS4_7SwizzleILi2ELi4ELi3EEENS4_18smem_ptr_flag_bitsILi8EEENSW_INS5_IJNSA_ILi8EEESF_EEENS5_IJSF_SC_EEEEEEEvNS4_8identityENS4_23SM90_TMA_LOAD_MULTICASTES1E_vS1F_EENS_8epilogue10collective18CollectiveEpilogueINS1I_23Sm100TmaWarpSpecializedILi1ELi1ELi112ELb0ELb0EEEJSH_NS5_IJNSW_ISF_SC_EENSW_ISG_SC_EEEEESI_SJ_SI_SJ_NS1I_6fusion15FusionCallbacksIS1M_NS1Q_17LinearCombinationISI_fSI_fLNS_15FloatRoundStyleE2EEESH_S1P_JEEENS4_5SM1004TMEM4LOAD26SM100_TMEM_LOAD_16dp32b16xES14_NS15_INS16_ILi1ELi4ELi3EEES19_NSW_INS5_IJS1A_NSA_ILi32EEEEEENS5_IJS21_SC_EEEEEEENS4_39AutoVectorizingCopyWithAssumedAlignmentILi128EEENS4_14SM90_TMA_STOREES25_S27_S27_EEEvvEEEEvNT_6ParamsE:
        .type           _ZN7cutlass13device_kernelINS_4gemm6kernel13GemmUniversalIN4cute5tupleIJiiiiEEENS1_10collective13CollectiveMmaINS1_35MainloopSm100TmaUmmaWarpSpecializedILi11ELi2ELi4ENS5_IJNS4_1CILi2EEENSA_ILi1EEESC_EEEEENS5_IJNSA_ILi64EEENSA_ILi224EEESF_EEENS_12float_e4m3_tENS5_IJlSC_lEEESI_SJ_NS4_8TiledMMAINS4_8MMA_AtomIJNS4_10MMA_TraitsINS4_19SM100_MMA_F8F6F4_SSEJSI_SI_fSF_SG_NS4_17integral_constantINS4_4UMMA5MajorELSQ_0EEESR_NSO_INSP_7ScaleInELSS_0EEEST_EEEEEENS4_6LayoutINS5_IJSC_SC_SC_EEENS5_IJNSA_ILi0EEESY_SY_EEEEENS5_IJNS4_10UnderscoreES11_S11_EEEEENS4_13SM90_TMA_LOADENS4_14ComposedLayoutINS4_7SwizzleILi2ELi4ELi3EEENS4_18smem_ptr_flag_bitsILi8EEENSW_INS5_IJNSA_ILi8EEESF_EEENS5_IJSF_SC_EEEEEEEvNS4_8identityENS4_23SM90_TMA_LOAD_MULTICASTES1E_vS1F_EENS_8epilogue10collective18CollectiveEpilogueINS1I_23Sm100TmaWarpSpecializedILi1ELi1ELi112ELb0ELb0EEEJSH_NS5_IJNSW_ISF_SC_EENSW_ISG_SC_EEEEESI_SJ_SI_SJ_NS1I_6fusion15FusionCallbacksIS1M_NS1Q_17LinearCombinationISI_fSI_fLNS_15FloatRoundStyleE2EEESH_S1P_JEEENS4_5SM1004TMEM4LOAD26SM100_TMEM_LOAD_16dp32b16xES14_NS15_INS16_ILi1ELi4ELi3EEES19_NSW_INS5_IJS1A_NSA_ILi32EEEEEENS5_IJS21_SC_EEEEEEENS4_39AutoVectorizingCopyWithAssumedAlignmentILi128EEENS4_14SM90_TMA_STOREES25_S27_S27_EEEvvEEEEvNT_6ParamsE,@function
        .size           _ZN7cutlass13device_kernelINS_4gemm6kernel13GemmUniversalIN4cute5tupleIJiiiiEEENS1_10collective13CollectiveMmaINS1_35MainloopSm100TmaUmmaWarpSpecializedILi11ELi2ELi4ENS5_IJNS4_1CILi2EEENSA_ILi1EEESC_EEEEENS5_IJNSA_ILi64EEENSA_ILi224EEESF_EEENS_12float_e4m3_tENS5_IJlSC_lEEESI_SJ_NS4_8TiledMMAINS4_8MMA_AtomIJNS4_10MMA_TraitsINS4_19SM100_MMA_F8F6F4_SSEJSI_SI_fSF_SG_NS4_17integral_constantINS4_4UMMA5MajorELSQ_0EEESR_NSO_INSP_7ScaleInELSS_0EEEST_EEEEEENS4_6LayoutINS5_IJSC_SC_SC_EEENS5_IJNSA_ILi0EEESY_SY_EEEEENS5_IJNS4_10UnderscoreES11_S11_EEEEENS4_13SM90_TMA_LOADENS4_14ComposedLayoutINS4_7SwizzleILi2ELi4ELi3EEENS4_18smem_ptr_flag_bitsILi8EEENSW_INS5_IJNSA_ILi8EEESF_EEENS5_IJSF_SC_EEEEEEEvNS4_8identityENS4_23SM90_TMA_LOAD_MULTICASTES1E_vS1F_EENS_8epilogue10collective18CollectiveEpilogueINS1I_23Sm100TmaWarpSpecializedILi1ELi1ELi112ELb0ELb0EEEJSH_NS5_IJNSW_ISF_SC_EENSW_ISG_SC_EEEEESI_SJ_SI_SJ_NS1I_6fusion15FusionCallbacksIS1M_NS1Q_17LinearCombinationISI_fSI_fLNS_15FloatRoundStyleE2EEESH_S1P_JEEENS4_5SM1004TMEM4LOAD26SM100_TMEM_LOAD_16dp32b16xES14_NS15_INS16_ILi1ELi4ELi3EEES19_NSW_INS5_IJS1A_NSA_ILi32EEEEEENS5_IJS21_SC_EEEEEEENS4_39AutoVectorizingCopyWithAssumedAlignmentILi128EEENS4_14SM90_TMA_STOREES25_S27_S27_EEEvvEEEEvNT_6ParamsE,(.L_x_163 - _ZN7cutlass13device_kernelINS_4gemm6kernel13GemmUniversalIN4cute5tupleIJiiiiEEENS1_10collective13CollectiveMmaINS1_35MainloopSm100TmaUmmaWarpSpecializedILi11ELi2ELi4ENS5_IJNS4_1CILi2EEENSA_ILi1EEESC_EEEEENS5_IJNSA_ILi64EEENSA_ILi224EEESF_EEENS_12float_e4m3_tENS5_IJlSC_lEEESI_SJ_NS4_8TiledMMAINS4_8MMA_AtomIJNS4_10MMA_TraitsINS4_19SM100_MMA_F8F6F4_SSEJSI_SI_fSF_SG_NS4_17integral_constantINS4_4UMMA5MajorELSQ_0EEESR_NSO_INSP_7ScaleInELSS_0EEEST_EEEEEENS4_6LayoutINS5_IJSC_SC_SC_EEENS5_IJNSA_ILi0EEESY_SY_EEEEENS5_IJNS4_10UnderscoreES11_S11_EEEEENS4_13SM90_TMA_LOADENS4_14ComposedLayoutINS4_7SwizzleILi2ELi4ELi3EEENS4_18smem_ptr_flag_bitsILi8EEENSW_INS5_IJNSA_ILi8EEESF_EEENS5_IJSF_SC_EEEEEEEvNS4_8identityENS4_23SM90_TMA_LOAD_MULTICASTES1E_vS1F_EENS_8epilogue10collective18CollectiveEpilogueINS1I_23Sm100TmaWarpSpecializedILi1ELi1ELi112ELb0ELb0EEEJSH_NS5_IJNSW_ISF_SC_EENSW_ISG_SC_EEEEESI_SJ_SI_SJ_NS1I_6fusion15FusionCallbacksIS1M_NS1Q_17LinearCombinationISI_fSI_fLNS_15FloatRoundStyleE2EEESH_S1P_JEEENS4_5SM1004TMEM4LOAD26SM100_TMEM_LOAD_16dp32b16xES14_NS15_INS16_ILi1ELi4ELi3EEES19_NSW_INS5_IJS1A_NSA_ILi32EEEEEENS5_IJS21_SC_EEEEEEENS4_39AutoVectorizingCopyWithAssumedAlignmentILi128EEENS4_14SM90_TMA_STOREES25_S27_S27_EEEvvEEEEvNT_6ParamsE)
        .other          _ZN7cutlass13device_kernelINS_4gemm6kernel13GemmUniversalIN4cute5tupleIJiiiiEEENS1_10collective13CollectiveMmaINS1_35MainloopSm100TmaUmmaWarpSpecializedILi11ELi2ELi4ENS5_IJNS4_1CILi2EEENSA_ILi1EEESC_EEEEENS5_IJNSA_ILi64EEENSA_ILi224EEESF_EEENS_12float_e4m3_tENS5_IJlSC_lEEESI_SJ_NS4_8TiledMMAINS4_8MMA_AtomIJNS4_10MMA_TraitsINS4_19SM100_MMA_F8F6F4_SSEJSI_SI_fSF_SG_NS4_17integral_constantINS4_4UMMA5MajorELSQ_0EEESR_NSO_INSP_7ScaleInELSS_0EEEST_EEEEEENS4_6LayoutINS5_IJSC_SC_SC_EEENS5_IJNSA_ILi0EEESY_SY_EEEEENS5_IJNS4_10UnderscoreES11_S11_EEEEENS4_13SM90_TMA_LOADENS4_14ComposedLayoutINS4_7SwizzleILi2ELi4ELi3EEENS4_18smem_ptr_flag_bitsILi8EEENSW_INS5_IJNSA_ILi8EEESF_EEENS5_IJSF_SC_EEEEEEEvNS4_8identityENS4_23SM90_TMA_LOAD_MULTICASTES1E_vS1F_EENS_8epilogue10collective18CollectiveEpilogueINS1I_23Sm100TmaWarpSpecializedILi1ELi1ELi112ELb0ELb0EEEJSH_NS5_IJNSW_ISF_SC_EENSW_ISG_SC_EEEEESI_SJ_SI_SJ_NS1I_6fusion15FusionCallbacksIS1M_NS1Q_17LinearCombinationISI_fSI_fLNS_15FloatRoundStyleE2EEESH_S1P_JEEENS4_5SM1004TMEM4LOAD26SM100_TMEM_LOAD_16dp32b16xES14_NS15_INS16_ILi1ELi4ELi3EEES19_NSW_INS5_IJS1A_NSA_ILi32EEEEEENS5_IJS21_SC_EEEEEEENS4_39AutoVectorizingCopyWithAssumedAlignmentILi128EEENS4_14SM90_TMA_STOREES25_S27_S27_EEEvvEEEEvNT_6ParamsE,@"STO_CUDA_ENTRY STV_DEFAULT"
_ZN7cutlass13device_kernelINS_4gemm6kernel13GemmUniversalIN4cute5tupleIJiiiiEEENS1_10collective13CollectiveMmaINS1_35MainloopSm100TmaUmmaWarpSpecializedILi11ELi2ELi4ENS5_IJNS4_1CILi2EEENSA_ILi1EEESC_EEEEENS5_IJNSA_ILi64EEENSA_ILi224EEESF_EEENS_12float_e4m3_tENS5_IJlSC_lEEESI_SJ_NS4_8TiledMMAINS4_8MMA_AtomIJNS4_10MMA_TraitsINS4_19SM100_MMA_F8F6F4_SSEJSI_SI_fSF_SG_NS4_17integral_constantINS4_4UMMA5MajorELSQ_0EEESR_NSO_INSP_7ScaleInELSS_0EEEST_EEEEEENS4_6LayoutINS5_IJSC_SC_SC_EEENS5_IJNSA_ILi0EEESY_SY_EEEEENS5_IJNS4_10UnderscoreES11_S11_EEEEENS4_13SM90_TMA_LOADENS4_14ComposedLayoutINS4_7SwizzleILi2ELi4ELi3EEENS4_18smem_ptr_flag_bitsILi8EEENSW_INS5_IJNSA_ILi8EEESF_EEENS5_IJSF_SC_EEEEEEEvNS4_8identityENS4_23SM90_TMA_LOAD_MULTICASTES1E_vS1F_EENS_8epilogue10collective18CollectiveEpilogueINS1I_23Sm100TmaWarpSpecializedILi1ELi1ELi112ELb0ELb0EEEJSH_NS5_IJNSW_ISF_SC_EENSW_ISG_SC_EEEEESI_SJ_SI_SJ_NS1I_6fusion15FusionCallbacksIS1M_NS1Q_17LinearCombinationISI_fSI_fLNS_15FloatRoundStyleE2EEESH_S1P_JEEENS4_5SM1004TMEM4LOAD26SM100_TMEM_LOAD_16dp32b16xES14_NS15_INS16_ILi1ELi4ELi3EEES19_NSW_INS5_IJS1A_NSA_ILi32EEEEEENS5_IJS21_SC_EEEEEEENS4_39AutoVectorizingCopyWithAssumedAlignmentILi128EEENS4_14SM90_TMA_STOREES25_S27_S27_EEEvvEEEEvNT_6ParamsE:
[----:B------:R-:W1:Y:S01]  /*0000*/  LDC R1, c[0x0][0x37c] ;  /* 0x0000df00ff017b82 */ /* 0x000e620000000800 */
[----:B------:R-:W2:Y:S01]  /*0010*/  S2R R2, SR_TID.X ;  /* 0x0000000000027919 */ /* 0x000ea20000002100 */
[----:B------:R-:W3:Y:S01]  /*0020*/  LDCU.64 UR8, c[0x0][0x890] ;  /* 0x00011200ff0877ac */ /* 0x000ee20008000a00 */
[----:B------:R-:W-:Y:S02]  /*0030*/  PRMT R231, RZ, 0x7610, R231 ;  /* 0x00007610ffe77816 */ /* 0x000fe400000000e7 */
[----:B------:R-:W-:Y:S01]  /*0040*/  ELECT P3, URZ, PT ;  /* 0x0000000000ff782f */ /* 0x000fe20003860000 */
[----:B---3--:R-:W-:-:S04]  /*0050*/  UISETP.NE.U32.AND UP0, UPT, UR8, URZ, UPT ;  /* 0x000000ff0800728c */ /* 0x008fc8000bf05070 */
[----:B------:R-:W-:Y:S01]  /*0060*/  UISETP.NE.AND.EX UP0, UPT, UR9, URZ, UPT, UP0 ;  /* 0x000000ff0900728c */ /* 0x000fe2000bf05300 */
[----:B--2---:R-:W-:-:S05]  /*0070*/  SHF.R.U32.HI R236, RZ, 0x5, R2 ;  /* 0x00000005ffec7819 */ /* 0x004fca0000011602 */
[----:B------:R-:W2:Y:S02]  /*0080*/  SHFL.IDX PT, R0, R236, RZ, 0x1f ;  /* 0x00001fffec007589 */ /* 0x000ea400000e0000 */
[----:B--2---:R-:W-:Y:S01]  /*0090*/  R2UR UR20, R0 ;  /* 0x00000000001472ca */ /* 0x004fe200000e0000 */
[----:B-1----:R-:W-:-:S14]  /*00a0*/  BRA.U UP0, `(.L_x_0) ;  /* 0x0000000100307547 */ /* 0x002fdc000b800000 */
[----:B------:R-:W1:Y:S02]  /*00b0*/  LDCU.64 UR4, c[0x0][0x888] ;  /* 0x00011100ff0477ac */ /* 0x000e640008000a00 */
[----:B-1----:R-:W-:-:S04]  /*00c0*/  UISETP.NE.U32.AND UP0, UPT, UR4, URZ, UPT ;  /* 0x000000ff0400728c */ /* 0x002fc8000bf05070 */
[----:B------:R-:W-:-:S09]  /*00d0*/  UISETP.NE.AND.EX UP0, UPT, UR5, URZ, UPT, UP0 ;  /* 0x000000ff0500728c */ /* 0x000fd2000bf05300 */
[----:B------:R-:W-:Y:S05]  /*00e0*/  BRA.U !UP0, `(.L_x_1) ;  /* 0x0000000108147547 */ /* 0x000fea000b800000 */
[----:B------:R-:W1:Y:S01]  /*00f0*/  LDC.64 R4, c[0x0][0x888] ;  /* 0x00022200ff047b82 */ /* 0x000e620000000a00 */
[----:B------:R-:W1:Y:S02]  /*0100*/  LDCU.64 UR4, c[0x0][0x358] ;  /* 0x00006b00ff0477ac */ /* 0x000e640008000a00 */
[----:B-1----:R1:W5:Y:S01]  /*0110*/  LDG.E R123, desc[UR4][R4.64] ;  /* 0x00000004047b7981 */ /* 0x002362000c1e1900 */
[----:B------:R-:W-:Y:S01]  /*0120*/  HFMA2 R231, -RZ, RZ, 0, 5.9604644775390625e-08 ;  /* 0x00000001ffe77431 */ /* 0x000fe200000001ff */
[----:B------:R-:W-:Y:S05]  /*0130*/  BRA `(.L_x_0) ;  /* 0x00000000000c7947 */ /* 0x000fea0003800000 */
.L_x_1:
[----:B------:R-:W1:Y:S01]  /*0140*/  LDCU UR4, c[0x0][0x880] ;  /* 0x00011000ff0477ac */ /* 0x000e620008000800 */
[----:B------:R-:W-:Y:S01]  /*0150*/  HFMA2 R231, -RZ, RZ, 0, 5.9604644775390625e-08 ;  /* 0x00000001ffe77431 */ /* 0x000fe200000001ff */
[----:B-1----:R-:W-:-:S07]  /*0160*/  MOV R123, UR4 ;  /* 0x00000004007b7c02 */ /* 0x002fce0008000f00 */
.L_x_0:
[----:B------:R-:W2:Y:S02]  /*0170*/  LDCU.64 UR4, c[0x0][0x8b0] ;  /* 0x00011600ff0477ac */ /* 0x000ea40008000a00 */
[----:B--2---:R-:W-:-:S04]  /*0180*/  UISETP.NE.U32.AND UP0, UPT, UR4, URZ, UPT ;  /* 0x000000ff0400728c */ /* 0x004fc8000bf05070 */
[----:B------:R-:W-:-:S09]  /*0190*/  UISETP.NE.AND.EX UP0, UPT, UR5, URZ, UPT, UP0 ;  /* 0x000000ff0500728c */ /* 0x000fd2000bf05300 */
[----:B------:R-:W-:Y:S05]  /*01a0*/  BRA.U UP0, `(.L_x_2) ;  /* 0x0000000100287547 */ /* 0x000fea000b800000 */
[----:B------:R-:W2:Y:S02]  /*01b0*/  LDCU.64 UR4, c[0x0][0x8a8] ;  /* 0x00011500ff0477ac */ /* 0x000ea40008000a00 */
[----:B--2---:R-:W-:-:S04]  /*01c0*/  UISETP.NE.U32.AND UP0, UPT, UR4, URZ, UPT ;  /* 0x000000ff0400728c */ /* 0x004fc8000bf05070 */
[----:B------:R-:W-:-:S09]  /*01d0*/  UISETP.NE.AND.EX UP0, UPT, UR5, URZ, UPT, UP0 ;  /* 0x000000ff0500728c */ /* 0x000fd2000bf05300 */
[----:B------:R-:W-:Y:S05]  /*01e0*/  BRA.U !UP0, `(.L_x_3) ;  /* 0x0000000108107547 */ /* 0x000fea000b800000 */
[----:B-1----:R-:W1:Y:S01]  /*01f0*/  LDC.64 R4, c[0x0][0x8a8] ;  /* 0x00022a00ff047b82 */ /* 0x002e620000000a00 */
[----:B------:R-:W1:Y:S02]  /*0200*/  LDCU.64 UR4, c[0x0][0x358] ;  /* 0x00006b00ff0477ac */ /* 0x000e640008000a00 */
[----:B-1----:R2:W5:Y:S01]  /*0210*/  LDG.E R121, desc[UR4][R4.64] ;  /* 0x0000000404797981 */ /* 0x002562000c1e1900 */
[----:B------:R-:W-:Y:S05]  /*0220*/  BRA `(.L_x_2) ;  /* 0x0000000000087947 */ /* 0x000fea0003800000 */
.L_x_3:
[----:B------:R-:W2:Y:S02]  /*0230*/  LDCU UR4, c[0x0][0x8a0] ;  /* 0x00011400ff0477ac */ /* 0x000ea40008000800 */
[----:B--2---:R-:W-:Y:S02]  /*0240*/  MOV R121, UR4 ;  /* 0x0000000400797c02 */ /* 0x004fe40008000f00 */
.L_x_2:
[----:B------:R-:W-:Y:S01]  /*0250*/  IMAD.U32 R0, RZ, RZ, UR20 ;  /* 0x00000014ff007e24 */ /* 0x000fe2000f8e00ff */
[----:B------:R-:W-:Y:S04]  /*0260*/  BSSY.RECONVERGENT B0, `(.L_x_4) ;  /* 0x000000c000007945 */ /* 0x000fe80003800200 */
[C---:B------:R-:W-:Y:S02]  /*0270*/  ISETP.NE.OR P1, PT, R0.reuse, 0x1, !P3 ;  /* 0x000000010000780c */ /* 0x040fe40005f25670 */
[----:B------:R-:W-:-:S11]  /*0280*/  ISETP.NE.OR P0, PT, R0, 0x3, !P3 ;  /* 0x000000030000780c */ /* 0x000fd60005f05670 */
[----:B------:R-:W-:Y:S05]  /*0290*/  @P1 BRA `(.L_x_5) ;  /* 0x0000000000201947 */ /* 0x000fea0003800000 */
[----:B------:R-:W3:Y:S02]  /*02a0*/  LDCU.64 UR4, c[0x0][0x348] ;  /* 0x00006900ff0477ac */ /* 0x000ee40008000a00 */
[----:B---3--:R-:W-:Y:S02]  /*02b0*/  UIADD3 UR6, UP1, UPT, UR4, 0x80, URZ ;  /* 0x0000008004067890 */ /* 0x008fe4000ff3e0ff */
[----:B------:R-:W-:Y:S02]  /*02c0*/  UIADD3 UR4, UP0, UPT, UR4, 0x180, URZ ;  /* 0x0000018004047890 */ /* 0x000fe4000ff1e0ff */
[----:B------:R-:W-:Y:S02]  /*02d0*/  UIADD3.X UR7, UPT, UPT, URZ, UR5, URZ, UP1, !UPT ;  /* 0x00000005ff077290 */ /* 0x000fe40008ffe4ff */
[----:B------:R-:W-:-:S07]  /*02e0*/  UIADD3.X UR5, UPT, UPT, URZ, UR5, URZ, UP0, !UPT ;  /* 0x00000005ff057290 */ /* 0x000fce00087fe4ff */
[----:B------:R3:W-:Y:S02]  /*02f0*/  UTMACCTL.PF [UR6] ;  /* 0x00000000060079b9 */ /* 0x0007e40008040000 */
[----:B------:R3:W-:Y:S02]  /*0300*/  UTMACCTL.PF [UR4] ;  /* 0x00000000040079b9 */ /* 0x0007e40008040000 */
[----:B---3--:R-:W-:Y:S01]  /*0310*/  NOP ;  /* 0x0000000000007918 */ /* 0x008fe20000000000 */
.L_x_5:
[----:B------:R-:W-:Y:S05]  /*0320*/  BSYNC.RECONVERGENT B0 ;  /* 0x0000000000007941 */ /* 0x000fea0003800200 */
.L_x_4:
[----:B------:R-:W-:Y:S04]  /*0330*/  BSSY.RECONVERGENT B0, `(.L_x_6) ;  /* 0x000000a000007945 */ /* 0x000fe80003800200 */
        /* <DEDUP_REMOVED lines=9> */
.L_x_7:
[----:B------:R-:W-:Y:S05]  /*03d0*/  BSYNC.RECONVERGENT B0 ;  /* 0x0000000000007941 */ /* 0x000fea0003800200 */
.L_x_6:
[----:B------:R-:W3:Y:S01]  /*03e0*/  LDCU.64 UR4, c[0x0][0x888] ;  /* 0x00011100ff0477ac */ /* 0x000ee20008000a00 */
[----:B------:R-:W-:Y:S02]  /*03f0*/  UISETP.EQ.U32.AND UP1, UPT, UR8, URZ, UPT ;  /* 0x000000ff0800728c */ /* 0x000fe4000bf22070 */
[----:B------:R-:W-:Y:S02]  /*0400*/  UPLOP3.LUT UP3, UPT, UPT, UPT, UPT, 0x80, 0x8 ;  /* 0x000000000008789c */ /* 0x000fe40003f6f070 */
[----:B---3--:R-:W-:-:S04]  /*0410*/  UISETP.NE.U32.AND UP0, UPT, UR4, URZ, UPT ;  /* 0x000000ff0400728c */ /* 0x008fc8000bf05070 */
[----:B------:R-:W-:-:S04]  /*0420*/  UISETP.NE.AND.EX UP2, UPT, UR5, URZ, UPT, UP0 ;  /* 0x000000ff0500728c */ /* 0x000fc8000bf45300 */
[----:B------:R-:W-:-:S04]  /*0430*/  UISETP.EQ.OR.EX UP4, UPT, UR9, URZ, !UP2, UP1 ;  /* 0x000000ff0900728c */ /* 0x000fc8000d782710 */
[----:B------:R-:W-:-:S05]  /*0440*/  UP2UR UR58, UPR, URZ, 0x10 ;  /* 0x00000010ff3a7883 */ /* 0x000fca0008000000 */
[----:B------:R-:W-:Y:S07]  /*0450*/  BRA.U !UP4, `(.L_x_8) ;  /* 0x000000010c207547 */ /* 0x000fee000b800000 */
[----:B------:R-:W-:Y:S01]  /*0460*/  UISETP.NE.U32.AND UP1, UPT, UR8, URZ, UPT ;  /* 0x000000ff0800728c */ /* 0x000fe2000bf25070 */
[----:B-----5:R-:W-:Y:S01]  /*0470*/  FSETP.NEU.AND P0, PT, R123, RZ, PT ;  /* 0x000000ff7b00720b */ /* 0x020fe20003f0d000 */
[----:B------:R-:W-:Y:S02]  /*0480*/  USEL UR4, URZ, 0xffffffff, UP2 ;  /* 0xffffffffff047887 */ /* 0x000fe40009000000 */
[----:B------:R-:W-:-:S10]  /*0490*/  UISETP.NE.AND.EX UP1, UPT, UR9, URZ, UPT, UP1 ;  /* 0x000000ff0900728c */ /* 0x000fd4000bf25310 */
[----:B------:R-:W-:Y:S01]  /*04a0*/  VOTEU.ANY UP0, P0 ;  /* 0x0000000000ff7886 */ /* 0x000fe20000000100 */
[----:B------:R-:W-:-:S04]  /*04b0*/  @!UP1 USEL UR4, URZ, 0xffffffff, UP0 ;  /* 0xffffffffff049887 */ /* 0x000fc80008000000 */
[----:B------:R-:W-:-:S04]  /*04c0*/  ULOP3.LUT UR4, UR4, 0x1, URZ, 0xc0, !UPT ;  /* 0x0000000104047892 */ /* 0x000fc8000f8ec0ff */
[----:B------:R-:W-:-:S11]  /*04d0*/  UISETP.NE.U32.AND UP3, UPT, UR4, 0x1, UPT ;  /* 0x000000010400788c */ /* 0x000fd6000bf65070 */
.L_x_8:
[----:B------:R-:W3:Y:S02]  /*04e0*/  SHFL.IDX PT, R3, R236, RZ, 0x1f ;  /* 0x00001fffec037589 */ /* 0x000ee400000e0000 */
[----:B---3--:R-:W-:-:S13]  /*04f0*/  ISETP.NE.AND P0, PT, R3, RZ, PT ;  /* 0x000000ff0300720c */ /* 0x008fda0003f05270 */
[----:B------:R-:W-:Y:S05]  /*0500*/  @P0 BRA `(.L_x_9) ;  /* 0x00000000009c0947 */ /* 0x000fea0003800000 */
[----:B------:R-:W-:Y:S01]  /*0510*/  ELECT P0, URZ, PT ;  /* 0x0000000000ff782f */ /* 0x000fe20003800000 */
[----:B------:R-:W-:-:S12]  /*0520*/  BSSY.RECONVERGENT B0, `(.L_x_9) ;  /* 0x0000025000007945 */ /* 0x000fd80003800200 */
[----:B------:R-:W-:Y:S05]  /*0530*/  @!P0 BRA `(.L_x_10) ;  /* 0x00000000008c8947 */ /* 0x000fea0003800000 */
[----:B------:R-:W3:Y:S01]  /*0540*/  S2UR UR4, SR_CgaCtaId ;  /* 0x00000000000479c3 */ /* 0x000ee20000008800 */
[----:B------:R-:W-:Y:S01]  /*0550*/  UMOV UR5, 0x400 ;  /* 0x0000040000057882 */ /* 0x000fe20000000000 */
[----:B------:R-:W-:Y:S01]  /*0560*/  UMOV UR8, 0x1 ;  /* 0x0000000100087882 */ /* 0x000fe20000000000 */
[----:B------:R-:W-:Y:S01]  /*0570*/  UMOV UR6, 0x2 ;  /* 0x0000000200067882 */ /* 0x000fe20000000000 */
[----:B------:R-:W-:-:S04]  /*0580*/  UIADD3 UR8, UPT, UPT, -UR8, 0x100000, URZ ;  /* 0x0010000008087890 */ /* 0x000fc8000fffe1ff */
[----:B------:R-:W-:Y:S02]  /*0590*/  USHF.L.U32 UR9, UR8, 0xb, URZ ;  /* 0x0000000b08097899 */ /* 0x000fe400080006ff */
[----:B------:R-:W-:Y:S02]  /*05a0*/  USHF.L.U32 UR8, UR8, 0x1, URZ ;  /* 0x0000000108087899 */ /* 0x000fe400080006ff */
[----:B------:R-:W-:-:S04]  /*05b0*/  UIADD3 UR6, UPT, UPT, -UR6, 0x100000, URZ ;  /* 0x0010000006067890 */ /* 0x000fc8000fffe1ff */
[----:B------:R-:W-:Y:S02]  /*05c0*/  USHF.L.U32 UR7, UR6, 0xb, URZ ;  /* 0x0000000b06077899 */ /* 0x000fe400080006ff */
[----:B------:R-:W-:Y:S02]  /*05d0*/  USHF.L.U32 UR6, UR6, 0x1, URZ ;  /* 0x0000000106067899 */ /* 0x000fe400080006ff */
[----:B---3--:R-:W-:Y:S01]  /*05e0*/  ULEA UR4, UR4, UR5, 0x18 ;  /* 0x0000000504047291 */ /* 0x008fe2000f8ec0ff */
[----:B------:R-:W3:Y:S11]  /*05f0*/  FENCE.VIEW.ASYNC.S ;  /* 0x00000000000073c6 */ /* 0x000ef60000000000 */
[----:B---3--:R3:W4:Y:S01]  /*0600*/  SYNCS.EXCH.64 URZ, [UR4], UR8 ;  /* 0x0000000804ff75b2 */ /* 0x0087220008000100 */
[----:B------:R3:W1:Y:S01]  /*0610*/  SYNCS.EXCH.64 URZ, [UR4+0x58], UR6 ;  /* 0x0000580604ff75b2 */ /* 0x0006620008000100 */
        /* <DEDUP_REMOVED lines=19> */
[----:B------:R3:W1:Y:S02]  /*0750*/  SYNCS.EXCH.64 URZ, [UR4+0xa8], UR6 ;  /* 0x0000a80604ff75b2 */ /* 0x0006640008000100 */
[----:B---3--:R-:W-:Y:S01]  /*0760*/  NOP ;  /* 0x0000000000007918 */ /* 0x008fe20000000000 */
.L_x_10:
[----:B------:R-:W-:Y:S05]  /*0770*/  BSYNC.RECONVERGENT B0 ;  /* 0x0000000000007941 */ /* 0x000fea0003800200 */
.L_x_9:
[----:B------:R-:W3:Y:S01]  /*0780*/  SHFL.IDX PT, R3, R236, RZ, 0x1f ;  /* 0x00001fffec037589 */ /* 0x000ee200000e0000 */
[----:B------:R-:W-:Y:S01]  /*0790*/  NOP ;  /* 0x0000000000007918 */ /* 0x000fe20000000000 */
[----:B---3--:R-:W-:-:S13]  /*07a0*/  ISETP.NE.AND P0, PT, R3, 0x1, PT ;  /* 0x000000010300780c */ /* 0x008fda0003f05270 */
[----:B------:R-:W-:Y:S05]  /*07b0*/  @P0 BRA `(.L_x_11) ;  /* 0x0000000000400947 */ /* 0x000fea0003800000 */
        /* <DEDUP_REMOVED lines=9> */
[----:B------:R-:W-:Y:S01]  /*0850*/  USHF.L.U32 UR6, UR6, 0x1, URZ ;  /* 0x0000000106067899 */ /* 0x000fe200080006ff */
[----:B------:R-:W-:Y:S01]  /*0860*/  ELECT P0, URZ, PT ;  /* 0x0000000000ff782f */ /* 0x000fe20003800000 */
[----:B---3--:R-:W-:Y:S01]  /*0870*/  ULEA UR4, UR4, UR5, 0x18 ;  /* 0x0000000504047291 */ /* 0x008fe2000f8ec0ff */
[----:B------:R-:W3:Y:S11]  /*0880*/  FENCE.VIEW.ASYNC.S ;  /* 0x00000000000073c6 */ /* 0x000ef60000000000 */
[----:B---3--:R3:W1:Y:S01]  /*0890*/  SYNCS.EXCH.64 URZ, [UR4+0xb0], UR8 ;  /* 0x0000b00804ff75b2 */ /* 0x0086620008000100 */
[----:B------:R3:W1:Y:S01]  /*08a0*/  SYNCS.EXCH.64 URZ, [UR4+0xb8], UR6 ;  /* 0x0000b80604ff75b2 */ /* 0x0006620008000100 */
[----:B------:R-:W-:Y:S01]  /*08b0*/  NOP ;  /* 0x0000000000007918 */ /* 0x000fe20000000000 */
.L_x_11:
[----:B------:R-:W2:Y:S01]  /*08c0*/  SHFL.IDX PT, R3, R236, RZ, 0x1f ;  /* 0x00001fffec037589 */ /* 0x000ea200000e0000 */
[----:B------:R-:W-:Y:S01]  /*08d0*/  NOP ;  /* 0x0000000000007918 */ /* 0x000fe20000000000 */
[----:B--2---:R-:W-:-:S13]  /*08e0*/  ISETP.NE.AND P0, PT, R3, 0x3, PT ;  /* 0x000000030300780c */ /* 0x004fda0003f05270 */
[----:B------:R-:W-:Y:S05]  /*08f0*/  @P0 BRA `(.L_x_12) ;  /* 0x0000000000300947 */ /* 0x000fea0003800000 */
[----:B---3--:R-:W2:Y:S01]  /*0900*/  S2UR UR4, SR_CgaCtaId ;  /* 0x00000000000479c3 */ /* 0x008ea20000008800 */
[----:B------:R-:W-:Y:S01]  /*0910*/  UMOV UR6, 0x400 ;  /* 0x0000040000067882 */ /* 0x000fe20000000000 */
[----:B------:R-:W-:Y:S01]  /*0920*/  UMOV UR5, 0x20 ;  /* 0x0000002000057882 */ /* 0x000fe20000000000 */
[----:B------:R-:W-:Y:S01]  /*0930*/  ELECT P0, URZ, PT ;  /* 0x0000000000ff782f */ /* 0x000fe20003800000 */
[----:B--2---:R-:W-:Y:S02]  /*0940*/  ULEA UR6, UR4, UR6, 0x18 ;  /* 0x0000000604067291 */ /* 0x004fe4000f8ec0ff */
[----:B------:R-:W-:-:S04]  /*0950*/  UIADD3 UR4, UPT, UPT, -UR5, 0x100000, URZ ;  /* 0x0010000005047890 */ /* 0x000fc8000fffe1ff */
[----:B------:R-:W-:Y:S02]  /*0960*/  USHF.L.U32 UR5, UR4, 0xb, URZ ;  /* 0x0000000b04057899 */ /* 0x000fe400080006ff */
[----:B------:R-:W-:Y:S01]  /*0970*/  USHF.L.U32 UR4, UR4, 0x1, URZ ;  /* 0x0000000104047899 */ /* 0x000fe200080006ff */
[----:B------:R-:W2:Y:S11]  /*0980*/  FENCE.VIEW.ASYNC.S ;  /* 0x00000000000073c6 */ /* 0x000eb60000000000 */
[----:B--2---:R2:W3:Y:S01]  /*0990*/  SYNCS.EXCH.64 URZ, [UR6+0xc0], UR4 ;  /* 0x0000c00406ff75b2 */ /* 0x0044e20008000100 */
[----:B------:R2:W1:Y:S01]  /*09a0*/  SYNCS.EXCH.64 URZ, [UR6+0xc8], UR4 ;  /* 0x0000c80406ff75b2 */ /* 0x0004620008000100 */
[----:B------:R-:W-:Y:S01]  /*09b0*/  NOP ;  /* 0x0000000000007918 */ /* 0x000fe20000000000 */
.L_x_12:
[----:B------:R-:W4:Y:S01]  /*09c0*/  SHFL.IDX PT, R3, R236, RZ, 0x1f ;  /* 0x00001fffec037589 */ /* 0x000f2200000e0000 */
[----:B------:R-:W-:Y:S01]  /*09d0*/  NOP ;  /* 0x0000000000007918 */ /* 0x000fe20000000000 */
[----:B----4-:R-:W-:-:S13]  /*09e0*/  ISETP.NE.AND P0, PT, R3, 0x4, PT ;  /* 0x000000040300780c */ /* 0x010fda0003f05270 */
[----:B------:R-:W-:Y:S05]  /*09f0*/  @P0 BRA `(.L_x_13) ;  /* 0x00000000004c0947 */ /* 0x000fea0003800000 */
[----:B--23--:R-:W2:Y:S01]  /*0a00*/  S2UR UR6, SR_CgaCtaId ;  /* 0x00000000000679c3 */ /* 0x00cea20000008800 */
[----:B------:R-:W-:Y:S01]  /*0a10*/  UMOV UR4, 0x1e0 ;  /* 0x000001e000047882 */ /* 0x000fe20000000000 */
[----:B------:R-:W-:Y:S01]  /*0a20*/  UMOV UR5, 0x400 ;  /* 0x0000040000057882 */ /* 0x000fe20000000000 */
[----:B------:R-:W-:Y:S01]  /*0a30*/  USEL UR4, UR4, 0x1a0, UP3 ;  /* 0x000001a004047887 */ /* 0x000fe20009800000 */
[----:B------:R-:W-:Y:S01]  /*0a40*/  UMOV UR8, 0x1 ;  /* 0x0000000100087882 */ /* 0x000fe20000000000 */
[----:B------:R-:W-:Y:S01]  /*0a50*/  ELECT P0, URZ, PT ;  /* 0x0000000000ff782f */ /* 0x000fe20003800000 */
[----:B------:R-:W-:-:S04]  /*0a60*/  UIADD3 UR8, UPT, UPT, -UR8, 0x100000, URZ ;  /* 0x0010000008087890 */ /* 0x000fc8000fffe1ff */
[----:B------:R-:W-:Y:S02]  /*0a70*/  USHF.L.U32 UR9, UR8, 0xb, URZ ;  /* 0x0000000b08097899 */ /* 0x000fe400080006ff */
[----:B------:R-:W-:Y:S02]  /*0a80*/  USHF.L.U32 UR8, UR8, 0x1, URZ ;  /* 0x0000000108087899 */ /* 0x000fe400080006ff */
[----:B--2---:R-:W-:Y:S02]  /*0a90*/  ULEA UR6, UR6, UR5, 0x18 ;  /* 0x0000000506067291 */ /* 0x004fe4000f8ec0ff */
[----:B------:R-:W-:-:S04]  /*0aa0*/  UIADD3 UR4, UPT, UPT, -UR4, 0x100000, URZ ;  /* 0x0010000004047890 */ /* 0x000fc8000fffe1ff */
[----:B------:R-:W-:Y:S02]  /*0ab0*/  USHF.L.U32 UR5, UR4, 0xb, URZ ;  /* 0x0000000b04057899 */ /* 0x000fe400080006ff */
[----:B------:R-:W-:Y:S01]  /*0ac0*/  USHF.L.U32 UR4, UR4, 0x1, URZ ;  /* 0x0000000104047899 */ /* 0x000fe200080006ff */
[----:B------:R-:W2:Y:S03]  /*0ad0*/  FENCE.VIEW.ASYNC.S ;  /* 0x00000000000073c6 */ /* 0x000ea60000000000 */
[----:B--2---:R4:W2:Y:S08]  /*0ae0*/  SYNCS.EXCH.64 URZ, [UR6+0xd0], UR8 ;  /* 0x0000d00806ff75b2 */ /* 0x0048b00008000100 */
[----:B------:R4:W3:Y:S01]  /*0af0*/  SYNCS.EXCH.64 URZ, [UR6+0xe0], UR4 ;  /* 0x0000e00406ff75b2 */ /* 0x0008e20008000100 */
[----:B------:R4:W1:Y:S01]  /*0b00*/  SYNCS.EXCH.64 URZ, [UR6+0xd8], UR8 ;  /* 0x0000d80806ff75b2 */ /* 0x0008620008000100 */
[----:B------:R4:W1:Y:S02]  /*0b10*/  SYNCS.EXCH.64 URZ, [UR6+0xe8], UR4 ;  /* 0x0000e80406ff75b2 */ /* 0x0008640008000100 */
[----:B----4-:R-:W-:Y:S01]  /*0b20*/  NOP ;  /* 0x0000000000007918 */ /* 0x010fe20000000000 */
.L_x_13:
[----:B------:R-:W4:Y:S01]  /*0b30*/  SHFL.IDX PT, R3, R236, RZ, 0x1f ;  /* 0x00001fffec037589 */ /* 0x000f2200000e0000 */
[----:B------:R-:W-:Y:S01]  /*0b40*/  NOP ;  /* 0x0000000000007918 */ /* 0x000fe20000000000 */
[----:B----4-:R-:W-:-:S13]  /*0b50*/  ISETP.NE.AND P0, PT, R3, 0x5, PT ;  /* 0x000000050300780c */ /* 0x010fda0003f05270 */
[----:B------:R-:W-:Y:S05]  /*0b60*/  @P0 BRA `(.L_x_14) ;  /* 0x0000000000580947 */ /* 0x000fea0003800000 */
[----:B--23--:R-:W2:Y:S01]  /*0b70*/  S2UR UR4, SR_CgaCtaId ;  /* 0x00000000000479c3 */ /* 0x00cea20000008800 */
        /* <DEDUP_REMOVED lines=10> */
[----:B--2---:R-:W-:Y:S01]  /*0c20*/  ULEA UR4, UR4, UR5, 0x18 ;  /* 0x0000000504047291 */ /* 0x004fe2000f8ec0ff */
[----:B------:R-:W2:Y:S11]  /*0c30*/  FENCE.VIEW.ASYNC.S ;  /* 0x00000000000073c6 */ /* 0x000eb60000000000 */
[----:B--2---:R4:W2:Y:S01]  /*0c40*/  SYNCS.EXCH.64 URZ, [UR4+0xf0], UR8 ;  /* 0x0000f00804ff75b2 */ /* 0x0048a20008000100 */
[----:B------:R4:W3:Y:S01]  /*0c50*/  SYNCS.EXCH.64 URZ, [UR4+0x110], UR6 ;  /* 0x0001100604ff75b2 */ /* 0x0008e20008000100 */
[----:B------:R4:W1:Y:S01]  /*0c60*/  SYNCS.EXCH.64 URZ, [UR4+0xf8], UR8 ;  /* 0x0000f80804ff75b2 */ /* 0x0008620008000100 */
[----:B------:R4:W1:Y:S01]  /*0c70*/  SYNCS.EXCH.64 URZ, [UR4+0x118], UR6 ;  /* 0x0001180604ff75b2 */ /* 0x0008620008000100 */
[----:B------:R4:W1:Y:S01]  /*0c80*/  SYNCS.EXCH.64 URZ, [UR4+0x100], UR8 ;  /* 0x0001000804ff75b2 */ /* 0x0008620008000100 */
[----:B------:R4:W1:Y:S01]  /*0c90*/  SYNCS.EXCH.64 URZ, [UR4+0x120], UR6 ;  /* 0x0001200604ff75b2 */ /* 0x0008620008000100 */
[----:B------:R4:W1:Y:S01]  /*0ca0*/  SYNCS.EXCH.64 URZ, [UR4+0x108], UR8 ;  /* 0x0001080804ff75b2 */ /* 0x0008620008000100 */
[----:B------:R4:W1:Y:S02]  /*0cb0*/  SYNCS.EXCH.64 URZ, [UR4+0x128], UR6 ;  /* 0x0001280604ff75b2 */ /* 0x0008640008000100 */
[----:B----4-:R-:W-:Y:S01]  /*0cc0*/  NOP ;  /* 0x0000000000007918 */ /* 0x010fe20000000000 */
.L_x_14:
[----:B------:R-:W4:Y:S01]  /*0cd0*/  SHFL.IDX PT, R3, R236, RZ, 0x1f ;  /* 0x00001fffec037589 */ /* 0x000f2200000e0000 */
[----:B------:R-:W1:Y:S01]  /*0ce0*/  S2UR UR59, SR_CgaCtaId ;  /* 0x00000000003b79c3 */ /* 0x000e620000008800 */
[----:B------:R-:W-:Y:S01]  /*0cf0*/  NOP ;  /* 0x0000000000007918 */ /* 0x000fe20000000000 */
[----:B----4-:R-:W-:-:S13]  /*0d00*/  ISETP.NE.AND P0, PT, R3, 0x3, PT ;  /* 0x000000030300780c */ /* 0x010fda0003f05270 */
[----:B-1----:R-:W-:Y:S05]  /*0d10*/  @P0 BRA `(.L_x_15) ;  /* 0x0000000000340947 */ /* 0x002fea0003800000 */
[----:B--23--:R-:W-:Y:S01]  /*0d20*/  UMOV UR4, 0x400 ;  /* 0x0000040000047882 */ /* 0x00cfe20000000000 */
[----:B------:R-:W-:Y:S01]  /*0d30*/  UMOV UR6, 0x20 ;  /* 0x0000002000067882 */ /* 0x000fe20000000000 */
[----:B------:R-:W-:Y:S02]  /*0d40*/  ULEA UR4, UR59, UR4, 0x18 ;  /* 0x000000043b047291 */ /* 0x000fe4000f8ec0ff */
[----:B------:R-:W-:-:S04]  /*0d50*/  UIADD3 UR6, UPT, UPT, -UR6, 0x100000, URZ ;  /* 0x0010000006067890 */ /* 0x000fc8000fffe1ff */
[----:B------:R-:W-:Y:S02]  /*0d60*/  USHF.L.U32 UR7, UR6, 0xb, URZ ;  /* 0x0000000b06077899 */ /* 0x000fe400080006ff */
[----:B------:R-:W-:Y:S01]  /*0d70*/  USHF.L.U32 UR6, UR6, 0x1, URZ ;  /* 0x0000000106067899 */ /* 0x000fe200080006ff */
[----:B------:R-:W-:Y:S01]  /*0d80*/  ELECT P0, URZ, PT ;  /* 0x0000000000ff782f */ /* 0x000fe20003800000 */
[----:B------:R-:W1:Y:S10]  /*0d90*/  FENCE.VIEW.ASYNC.S ;  /* 0x00000000000073c6 */ /* 0x000e740000000000 */
[----:B-1----:R1:W4:Y:S01]  /*0da0*/  SYNCS.EXCH.64 URZ, [UR4+0x130], UR6 ;  /* 0x0001300604ff75b2 */ /* 0x0023220008000100 */
[----:B------:R1:W2:Y:S01]  /*0db0*/  SYNCS.EXCH.64 URZ, [UR4+0x140], UR6 ;  /* 0x0001400604ff75b2 */ /* 0x0002a20008000100 */
[----:B------:R1:W3:Y:S01]  /*0dc0*/  SYNCS.EXCH.64 URZ, [UR4+0x138], UR6 ;  /* 0x0001380604ff75b2 */ /* 0x0002e20008000100 */
[----:B------:R1:W1:Y:S01]  /*0dd0*/  SYNCS.EXCH.64 URZ, [UR4+0x148], UR6 ;  /* 0x0001480604ff75b2 */ /* 0x0002620008000100 */
[----:B------:R-:W-:Y:S01]  /*0de0*/  NOP ;  /* 0x0000000000007918 */ /* 0x000fe20000000000 */
.L_x_15:
[----:B-123--:R-:W1:Y:S01]  /*0df0*/  LDCU UR4, c[0x0][0x36c] ;  /* 0x00006d80ff0477ac */ /* 0x00ee620008000800 */
[----:B------:R-:W-:Y:S01]  /*0e00*/  ISETP.NE.OR P3, PT, R0, 0x2, !P3 ;  /* 0x000000020000780c */ /* 0x000fe20005f65670 */
[----:B------:R-:W-:Y:S01]  /*0e10*/  NOP ;  /* 0x0000000000007918 */ /* 0x000fe20000000000 */
[----:B------:R-:W-:Y:S01]  /*0e20*/  LOP3.LUT R0, R2, 0x1f, RZ, 0xc0, !PT ;  /* 0x0000001f02007812 */ /* 0x000fe200078ec0ff */
[----:B------:R-:W-:Y:S02]  /*0e30*/  UISETP.NE.AND UP4, UPT, UR20, 0x2, UPT ;  /* 0x000000021400788c */ /* 0x000fe4000bf85270 */
[----:B------:R-:W-:Y:S02]  /*0e40*/  UISETP.NE.AND UP5, UPT, UR20, URZ, UPT ;  /* 0x000000ff1400728c */ /* 0x000fe4000bfa5270 */
[----:B-1----:R-:W-:-:S09]  /*0e50*/  UISETP.EQ.U32.AND UP6, UPT, UR4, 0x1, UPT ;  /* 0x000000010400788c */ /* 0x002fd2000bfc2070 */
[----:B------:R-:W-:Y:S05]  /*0e60*/  BRA.U !UP6, `(.L_x_16) ;  /* 0x000000010e087547 */ /* 0x000fea000b800000 */
[----:B----4-:R-:W-:Y:S01]  /*0e70*/  UCGABAR_ARV ;  /* 0x00000000000079c7 */ /* 0x010fe20008000000 */
[----:B------:R-:W-:Y:S05]  /*0e80*/  BRA `(.L_x_17) ;  /* 0x0000000000047947 */ /* 0x000fea0003800000 */
.L_x_16:
[----:B----4-:R-:W-:Y:S01]  /*0e90*/  NOP ;  /* 0x0000000000007918 */ /* 0x010fe20000000000 */
.L_x_17:
[----:B------:R-:W1:Y:S01]  /*0ea0*/  S2UR UR45, SR_CTAID.X ;  /* 0x00000000002d79c3 */ /* 0x000e620000002500 */
[----:B------:R-:W-:-:S05]  /*0eb0*/  CS2R.32 R4, SR_CgaSize ;  /* 0x0000000000047805 */ /* 0x000fca0000008a00 */
[----:B------:R-:W-:-:S05]  /*0ec0*/  IMAD R4, R4, -0xa0, RZ ;  /* 0xffffff6004047824 */ /* 0x000fca00078e02ff */
[----:B------:R-:W-:-:S14]  /*0ed0*/  R2UR UR5, R4 ;  /* 0x00000000040572ca */ /* 0x000fdc00000e0000 */
[----:B------:R-:W2:Y:S01]  /*0ee0*/  LDCU UR5, c[0x0][UR5+0x2b0] ;  /* 0x00005600050577ac */ /* 0x000ea20008000800 */
[----:B------:R-:W-:-:S05]  /*0ef0*/  CS2R.32 R4, SR_CgaSize ;  /* 0x0000000000047805 */ /* 0x000fca0000008a00 */
[----:B------:R-:W-:-:S05]  /*0f00*/  IMAD R4, R4, -0xa0, RZ ;  /* 0xffffff6004047824 */ /* 0x000fca00078e02ff */
[----:B------:R-:W-:-:S14]  /*0f10*/  R2UR UR4, R4 ;  /* 0x00000000040472ca */ /* 0x000fdc00000e0000 */
[----:B------:R-:W3:Y:S01]  /*0f20*/  LDCU UR4, c[0x0][UR4+0x2b4] ;  /* 0x00005680040477ac */ /* 0x000ee20008000800 */
[----:B------:R-:W4:Y:S01]  /*0f30*/  S2UR UR46, SR_CTAID.Y ;  /* 0x00000000002e79c3 */ /* 0x000f220000002600 */
[----:B------:R-:W-:-:S05]  /*0f40*/  CS2R.32 R4, SR_CgaSize ;  /* 0x0000000000047805 */ /* 0x000fca0000008a00 */
[----:B------:R-:W-:-:S05]  /*0f50*/  IMAD R4, R4, -0xa0, RZ ;  /* 0xffffff6004047824 */ /* 0x000fca00078e02ff */
[----:B------:R-:W-:-:S14]  /*0f60*/  R2UR UR57, R4 ;  /* 0x00000000043972ca */ /* 0x000fdc00000e0000 */
[----:B------:R-:W3:Y:S01]  /*0f70*/  LDCU UR57, c[0x0][UR57+0x2a0] ;  /* 0x00005400393977ac */ /* 0x000ee20008000800 */
[----:B------:R-:W-:-:S05]  /*0f80*/  CS2R.32 R4, SR_CgaSize ;  /* 0x0000000000047805 */ /* 0x000fca0000008a00 */
[----:B------:R-:W-:-:S05]  /*0f90*/  IMAD R4, R4, -0xa0, RZ ;  /* 0xffffff6004047824 */ /* 0x000fca00078e02ff */
[----:B------:R-:W-:-:S14]  /*0fa0*/  R2UR UR56, R4 ;  /* 0x00000000043872ca */ /* 0x000fdc00000e0000 */
[----:B------:R-:W3:Y:S01]  /*0fb0*/  LDCU UR56, c[0x0][UR56+0x2a4] ;  /* 0x00005480383877ac */ /* 0x000ee20008000800 */
[----:B------:R-:W3:Y:S01]  /*0fc0*/  LDCU UR21, c[0x0][0xb24] ;  /* 0x00016480ff1577ac */ /* 0x000ee20008000800 */
[----:B------:R-:W3:Y:S01]  /*0fd0*/  LDCU UR42, c[0x0][0xb24] ;  /* 0x00016480ff2a77ac */ /* 0x000ee20008000800 */
[----:B-1----:R-:W-:Y:S01]  /*0fe0*/  I2FP.F32.U32 R4, UR45 ;  /* 0x0000002d00047c45 */ /* 0x002fe20008201000 */
[----:B------:R-:W1:Y:S04]  /*0ff0*/  LDCU UR23, c[0x0][0xb30] ;  /* 0x00016600ff1777ac */ /* 0x000e680008000800 */
[----:B--2---:R-:W-:Y:S01]  /*1000*/  FMUL R4, R4, UR5 ;  /* 0x0000000504047c20 */ /* 0x004fe20008400000 */
[----:B----4-:R-:W-:-:S05]  /*1010*/  I2FP.F32.U32 R3, UR46 ;  /* 0x0000002e00037c45 */ /* 0x010fca0008201000 */
[----:B------:R-:W2:Y:S01]  /*1020*/  F2I.U32.TRUNC.NTZ R4, R4 ;  /* 0x0000000400047305 */ /* 0x000ea2000020f000 */
[----:B---3--:R-:W-:Y:S01]  /*1030*/  FMUL R3, R3, UR4 ;  /* 0x0000000403037c20 */ /* 0x008fe20008400000 */
[----:B------:R-:W-:-:S04]  /*1040*/  ULOP3.LUT UR4, UR59, 0x1, URZ, 0xc0, !UPT ;  /* 0x000000013b047892 */ /* 0x000fc8000f8ec0ff */
[----:B------:R-:W-:Y:S02]  /*1050*/  UISETP.NE.U32.AND UP0, UPT, UR4, 0x1, UPT ;  /* 0x000000010400788c */ /* 0x000fe4000bf05070 */
[----:B------:R-:W3:Y:S02]  /*1060*/  F2I.U32.TRUNC.NTZ R3, R3 ;  /* 0x0000000300037305 */ /* 0x000ee4000020f000 */
[----:B------:R-:W-:Y:S01]  /*1070*/  USEL UR4, URZ, 0x1c00, UP0 ;  /* 0x00001c00ff047887 */ /* 0x000fe20008000000 */
[----:B--2---:R-:W-:Y:S02]  /*1080*/  R2UR UR5, R4 ;  /* 0x00000000040572ca */ /* 0x004fe400000e0000 */
[----:B---3--:R-:W-:Y:S02]  /*1090*/  R2UR UR7, R3 ;  /* 0x00000000030772ca */ /* 0x008fe400000e0000 */
[----:B------:R-:W-:-:S09]  /*10a0*/  PRMT R3, RZ, 0x7610, R3 ;  /* 0x00007610ff037816 */ /* 0x000fd20000000003 */
[----:B------:R-:W-:-:S04]  /*10b0*/  UIADD3 UR6, UPT, UPT, -UR5, URZ, URZ ;  /* 0x000000ff05067290 */ /* 0x000fc8000fffe1ff */
[----:B------:R-:W-:Y:S02]  /*10c0*/  UIMAD UR57, UR57, UR6, UR45 ;  /* 0x00000006393972a4 */ /* 0x000fe4000f8e022d */
[----:B------:R-:W-:-:S04]  /*10d0*/  UIADD3 UR5, UPT, UPT, -UR7, URZ, URZ ;  /* 0x000000ff07057290 */ /* 0x000fc8000fffe1ff */
[----:B------:R-:W-:Y:S01]  /*10e0*/  UIMAD UR56, UR56, UR5, UR46 ;  /* 0x00000005383872a4 */ /* 0x000fe2000f8e022e */
[----:B-1----:R-:W-:Y:S11]  /*10f0*/  BRA.U UP5, `(.L_x_18) ;  /* 0x0000000105247547 */ /* 0x002ff6000b800000 */
[----:B------:R-:W-:-:S04]  /*1100*/  UISETP.NE.AND UP0, UPT, UR56, URZ, UPT ;  /* 0x000000ff3800728c */ /* 0x000fc8000bf05270 */
[----:B------:R-:W-:-:S04]  /*1110*/  UISETP.EQ.OR UP0, UPT, UR57, URZ, !UP0 ;  /* 0x000000ff3900728c */ /* 0x000fc8000c702670 */
[----:B------:R-:W-:Y:S02]  /*1120*/  USEL UR6, URZ, 0x1, !UP0 ;  /* 0x00000001ff067887 */ /* 0x000fe4000c000000 */
[----:B------:R-:W-:-:S04]  /*1130*/  UISETP.NE.AND UP0, UPT, UR56, URZ, UPT ;  /* 0x000000ff3800728c */ /* 0x000fc8000bf05270 */
[----:B------:R-:W-:Y:S02]  /*1140*/  USEL UR5, URZ, 0x2, UP0 ;  /* 0x00000002ff057887 */ /* 0x000fe40008000000 */
[----:B------:R-:W-:-:S04]  /*1150*/  UISETP.NE.AND UP0, UPT, UR57, 0x1, UPT ;  /* 0x000000013900788c */ /* 0x000fc8000bf05270 */
[----:B------:R-:W-:-:S04]  /*1160*/  USEL UR5, UR5, 0x2, UP0 ;  /* 0x0000000205057887 */ /* 0x000fc80008000000 */
[----:B------:R-:W-:-:S06]  /*1170*/  UIADD3 UR5, UPT, UPT, UR6, UR5, URZ ;  /* 0x0000000506057290 */ /* 0x000fcc000fffe0ff */
[----:B------:R-:W-:-:S07]  /*1180*/  MOV R3, UR5 ;  /* 0x0000000500037c02 */ /* 0x000fce0008000f00 */
.L_x_18:
[----:B------:R-:W1:Y:S01]  /*1190*/  S2UR UR36, SR_CTAID.Z ;  /* 0x00000000002479c3 */ /* 0x000e620000002700 */
[----:B------:R-:W-:-:S09]  /*11a0*/  UISETP.GE.AND UP0, UPT, UR21, 0x1, UPT ;  /* 0x000000011500788c */ /* 0x000fd2000bf06270 */
[----:B------:R-:W-:Y:S05]  /*11b0*/  BRA.U !UP0, `(.L_x_19) ;  /* 0x0000000108d07547 */ /* 0x000fea000b800000 */
[----:B------:R-:W2:Y:S01]  /*11c0*/  LDCU.128 UR12, c[0x0][0xb10] ;  /* 0x00016200ff0c77ac */ /* 0x000ea20008000c00 */
[----:B------:R-:W3:Y:S01]  /*11d0*/  LDCU UR22, c[0x0][0xb0c] ;  /* 0x00016180ff1677ac */ /* 0x000ee20008000800 */
[----:B------:R-:W4:Y:S01]  /*11e0*/  LDCU UR7, c[0x0][0x370] ;  /* 0x00006e00ff0777ac */ /* 0x000f220008000800 */
[----:B------:R-:W1:Y:S01]  /*11f0*/  LDCU UR8, c[0x0][0x374] ;  /* 0x00006e80ff0877ac */ /* 0x000e620008000800 */
[----:B------:R-:W1:Y:S01]  /*1200*/  LDCU UR9, c[0x0][0xb20] ;  /* 0x00016400ff0977ac */ /* 0x000e620008000800 */
[----:B--2---:R-:W-:Y:S02]  /*1210*/  UIMAD.WIDE.U32 UR10, UR45, UR12, URZ ;  /* 0x0000000c2d0a72a5 */ /* 0x004fe4000f8e00ff */
[----:B---3--:R-:W-:Y:S02]  /*1220*/  UISETP.NE.AND UP0, UPT, UR22, 0x1, UPT ;  /* 0x000000011600788c */ /* 0x008fe4000bf05270 */
[----:B------:R-:W-:Y:S02]  /*1230*/  UIMAD.WIDE.U32 UR16, UR46, UR15, URZ ;  /* 0x0000000f2e1072a5 */ /* 0x000fe4000f8e00ff */
[----:B----4-:R-:W-:Y:S01]  /*1240*/  UIMAD.WIDE.U32 UR18, UR7, UR12, URZ ;  /* 0x0000000c071272a5 */ /* 0x010fe2000f8e00ff */
[----:B------:R-:W-:Y:S01]  /*1250*/  UMOV UR10, UR11 ;  /* 0x0000000b000a7c82 */ /* 0x000fe20008000000 */
[----:B------:R-:W-:-:S02]  /*1260*/  UISETP.NE.AND UP1, UPT, UR21, 0x1, UPT ;  /* 0x000000011500788c */ /* 0x000fc4000bf25270 */
[----:B------:R-:W-:Y:S01]  /*1270*/  USHF.R.U32.HI UR6, URZ, UR13, UR10 ;  /* 0x0000000dff067299 */ /* 0x000fe2000801160a */
[----:B------:R-:W2:Y:S02]  /*1280*/  LDCU.64 UR10, c[0x0][0xb28] ;  /* 0x00016500ff0a77ac */ /* 0x000ea40008000a00 */
[----:B------:R-:W-:Y:S01]  /*1290*/  UMOV UR18, UR19 ;  /* 0x0000001300127c82 */ /* 0x000fe20008000000 */
[----:B------:R-:W-:Y:S02]  /*12a0*/  USEL UR6, UR45, UR6, !UP0 ;  /* 0x000000062d067287 */ /* 0x000fe4000c000000 */
[----:B------:R-:W-:Y:S02]  /*12b0*/  @UP0 USHF.R.U32.HI UR7, URZ, UR13, UR18 ;  /* 0x0000000dff070299 */ /* 0x000fe40008011612 */
[----:B------:R-:W-:Y:S02]  /*12c0*/  UISETP.NE.AND UP0, UPT, UR14, 0x1, UPT ;  /* 0x000000010e00788c */ /* 0x000fe4000bf05270 */
[----:B-1----:R-:W-:Y:S01]  /*12d0*/  UIMAD.WIDE.U32 UR12, UR8, UR15, URZ ;  /* 0x0000000f080c72a5 */ /* 0x002fe2000f8e00ff */
[----:B------:R-:W-:-:S02]  /*12e0*/  UMOV UR5, UR17 ;  /* 0x0000001100057c82 */ /* 0x000fc40008000000 */
[----:B------:R-:W-:-:S04]  /*12f0*/  USHF.R.U32.HI UR5, URZ, UR9, UR5 ;  /* 0x00000009ff057299 */ /* 0x000fc80008011605 */
[----:B------:R-:W-:Y:S01]  /*1300*/  UMOV UR12, UR13 ;  /* 0x0000000d000c7c82 */ /* 0x000fe20008000000 */
[----:B--2---:R-:W-:Y:S02]  /*1310*/  UIMAD.WIDE.U32 UR16, UR7, UR10, URZ ;  /* 0x0000000a071072a5 */ /* 0x004fe4000f8e00ff */
[----:B------:R-:W-:Y:S02]  /*1320*/  @UP0 USHF.R.U32.HI UR8, URZ, UR9, UR12 ;  /* 0x00000009ff080299 */ /* 0x000fe4000801160c */
[----:B------:R-:W-:Y:S02]  /*1330*/  USEL UR5, UR46, UR5, !UP0 ;  /* 0x000000052e057287 */ /* 0x000fe4000c000000 */
[----:B------:R-:W-:Y:S01]  /*1340*/  UIMAD.WIDE.U32 UR12, UR8, UR10, URZ ;  /* 0x0000000a080c72a5 */ /* 0x000fe2000f8e00ff */
[----:B------:R-:W-:Y:S02]  /*1350*/  UMOV UR16, UR17 ;  /* 0x0000001100107c82 */ /* 0x000fe40008000000 */
[----:B------:R-:W-:-:S04]  /*1360*/  @UP1 USHF.R.U32.HI UR7, URZ, UR11, UR16 ;  /* 0x0000000bff071299 */ /* 0x000fc80008011610 */
[----:B------:R-:W-:Y:S01]  /*1370*/  UMOV UR12, UR13 ;  /* 0x0000000d000c7c82 */ /* 0x000fe20008000000 */
[----:B------:R-:W-:Y:S02]  /*1380*/  UIMAD UR9, UR7, UR21, URZ ;  /* 0x00000015070972a4 */ /* 0x000fe4000f8e02ff */
[----:B------:R-:W-:Y:S02]  /*1390*/  @UP1 USHF.R.U32.HI UR8, URZ, UR11, UR12 ;  /* 0x0000000bff081299 */ /* 0x000fe4000801160c */
[----:B------:R-:W-:Y:S02]  /*13a0*/  UIMAD.WIDE.U32 UR12, UR5, UR10, URZ ;  /* 0x0000000a050c72a5 */ /* 0x000fe4000f8e00ff */
[----:B------:R-:W-:Y:S02]  /*13b0*/  UIMAD UR8, UR8, UR21, URZ ;  /* 0x00000015080872a4 */ /* 0x000fe4000f8e02ff */
[----:B------:R-:W-:Y:S02]  /*13c0*/  UIADD3 UR12, UPT, UPT, -UR6, URZ, URZ ;  /* 0x000000ff060c7290 */ /* 0x000fe4000fffe1ff */
[----:B------:R-:W-:-:S02]  /*13d0*/  UISETP.GE.AND UP0, UPT, UR5, UR8, UPT ;  /* 0x000000080500728c */ /* 0x000fc4000bf06270 */
[----:B------:R-:W-:Y:S02]  /*13e0*/  UIMAD UR45, UR22, UR12, UR45 ;  /* 0x0000000c162d72a4 */ /* 0x000fe4000f8e022d */
[----:B------:R-:W-:Y:S02]  /*13f0*/  UISETP.GE.OR UP0, UPT, UR6, UR9, UP0 ;  /* 0x000000090600728c */ /* 0x000fe40008706670 */
[----:B------:R-:W-:-:S03]  /*1400*/  UIMAD.WIDE.U32 UR8, UR6, UR10, URZ ;  /* 0x0000000a060872a5 */ /* 0x000fc6000f8e00ff */
[----:B------:R-:W-:Y:S02]  /*1410*/  UMOV UR10, UR13 ;  /* 0x0000000d000a7c82 */ /* 0x000fe40008000000 */
[----:B------:R-:W-:-:S04]  /*1420*/  USHF.R.U32.HI UR10, URZ, UR11, UR10 ;  /* 0x0000000bff0a7299 */ /* 0x000fc8000801160a */
[----:B------:R-:W-:Y:S02]  /*1430*/  USEL UR8, UR5, UR10, !UP1 ;  /* 0x0000000a05087287 */ /* 0x000fe4000c800000 */
[----:B------:R-:W-:Y:S02]  /*1440*/  @!UP0 USHF.R.U32.HI UR9, URZ, UR11, UR9 ;  /* 0x0000000bff098299 */ /* 0x000fe40008011609 */
[----:B------:R-:W-:Y:S02]  /*1450*/  UIADD3 UR10, UPT, UPT, -UR8, URZ, URZ ;  /* 0x000000ff080a7290 */ /* 0x000fe4000fffe1ff */
[----:B------:R-:W-:Y:S02]  /*1460*/  @!UP0 USEL UR9, UR6, UR9, !UP1 ;  /* 0x0000000906098287 */ /* 0x000fe4000c800000 */
[----:B------:R-:W-:Y:S02]  /*1470*/  UIMAD UR10, UR21, UR10, UR5 ;  /* 0x0000000a150a72a4 */ /* 0x000fe4000f8e0205 */
[----:B------:R-:W-:-:S02]  /*1480*/  UIADD3 UR11, UPT, UPT, -UR5, URZ, URZ ;  /* 0x000000ff050b7290 */ /* 0x000fc4000fffe1ff */
[----:B------:R-:W-:Y:S02]  /*1490*/  @!UP0 UIMAD UR7, UR10, UR7, UR9 ;  /* 0x000000070a0782a4 */ /* 0x000fe4000f8e0209 */
[----:B------:R-:W-:Y:S02]  /*14a0*/  @!UP0 UIADD3 UR8, UPT, UPT, UR8, -UR9, URZ ;  /* 0x8000000908088290 */ /* 0x000fe4000fffe0ff */
[----:B------:R-:W-:Y:S02]  /*14b0*/  UIMAD UR11, UR14, UR11, UR46 ;  /* 0x0000000b0e0b72a4 */ /* 0x000fe4000f8e022e */
[----:B------:R-:W-:-:S03]  /*14c0*/  @!UP0 UIMAD UR5, UR8, UR21, UR6 ;  /* 0x00000015080582a4 */ /* 0x000fc6000f8e0206 */
[----:B------:R-:W-:Y:S01]  /*14d0*/  @!UP0 UMOV UR6, UR7 ;  /* 0x0000000700068c82 */ /* 0x000fe20008000000 */
[----:B------:R-:W-:Y:S02]  /*14e0*/  UIMAD UR46, UR5, UR14, UR11 ;  /* 0x0000000e052e72a4 */ /* 0x000fe4000f8e020b */
[----:B------:R-:W-:-:S12]  /*14f0*/  UIMAD UR45, UR6, UR22, UR45 ;  /* 0x00000016062d72a4 */ /* 0x000fd8000f8e022d */
.L_x_19:
[----:B------:R-:W-:-:S09]  /*1500*/  UISETP.NE.AND UP0, UPT, UR23, 0x1, UPT ;  /* 0x000000011700788c */ /* 0x000fd2000bf05270 */
[----:B------:R-:W-:Y:S05]  /*1510*/  BRA.U UP0, `(.L_x_20) ;  /* 0x0000000100447547 */ /* 0x000fea000b800000 */
[----:B------:R-:W2:Y:S01]  /*1520*/  LDCU.128 UR8, c[0x0][0xb10] ;  /* 0x00016200ff0877ac */ /* 0x000ea20008000c00 */
[----:B------:R-:W3:Y:S01]  /*1530*/  LDCU UR14, c[0x0][0xb0c] ;  /* 0x00016180ff0e77ac */ /* 0x000ee20008000800 */
[----:B------:R-:W4:Y:S01]  /*1540*/  LDCU UR15, c[0x0][0xb20] ;  /* 0x00016400ff0f77ac */ /* 0x000f220008000800 */
[----:B--2---:R-:W-:Y:S02]  /*1550*/  UIMAD.WIDE.U32 UR6, UR45, UR8, URZ ;  /* 0x000000082d0672a5 */ /* 0x004fe4000f8e00ff */
[----:B------:R-:W-:Y:S02]  /*1560*/  UIMAD.WIDE.U32 UR12, UR46, UR11, URZ ;  /* 0x0000000b2e0c72a5 */ /* 0x000fe4000f8e00ff */
[----:B---3--:R-:W-:-:S03]  /*1570*/  UISETP.NE.AND UP0, UPT, UR14, 0x1, UPT ;  /* 0x000000010e00788c */ /* 0x008fc6000bf05270 */
[----:B------:R-:W-:Y:S02]  /*1580*/  UMOV UR6, UR7 ;  /* 0x0000000700067c82 */ /* 0x000fe40008000000 */
[----:B------:R-:W-:Y:S01]  /*1590*/  USHF.R.U32.HI UR6, URZ, UR9, UR6 ;  /* 0x00000009ff067299 */ /* 0x000fe20008011606 */
[----:B------:R-:W-:-:S03]  /*15a0*/  UMOV UR5, UR13 ;  /* 0x0000000d00057c82 */ /* 0x000fc60008000000 */
[----:B------:R-:W-:Y:S02]  /*15b0*/  USEL UR6, UR45, UR6, !UP0 ;  /* 0x000000062d067287 */ /* 0x000fe4000c000000 */
[----:B------:R-:W-:Y:S02]  /*15c0*/  UISETP.NE.AND UP0, UPT, UR10, 0x1, UPT ;  /* 0x000000010a00788c */ /* 0x000fe4000bf05270 */
[----:B----4-:R-:W-:-:S04]  /*15d0*/  USHF.R.U32.HI UR5, URZ, UR15, UR5 ;  /* 0x0000000fff057299 */ /* 0x010fc80008011605 */
[----:B------:R-:W-:-:S04]  /*15e0*/  USEL UR5, UR46, UR5, !UP0 ;  /* 0x000000052e057287 */ /* 0x000fc8000c000000 */
[----:B------:R-:W-:Y:S02]  /*15f0*/  UIADD3 UR7, UPT, UPT, UR6, -UR5, URZ ;  /* 0x8000000506077290 */ /* 0x000fe4000fffe0ff */
[----:B------:R-:W-:Y:S02]  /*1600*/  UIADD3 UR5, UPT, UPT, -UR6, UR5, URZ ;  /* 0x0000000506057290 */ /* 0x000fe4000fffe1ff */
[----:B------:R-:W-:Y:S02]  /*1610*/  UIMAD UR46, UR7, UR10, UR46 ;  /* 0x0000000a072e72a4 */ /* 0x000fe4000f8e022e */
[----:B------:R-:W-:-:S12]  /*1620*/  UIMAD UR45, UR5, UR14, UR45 ;  /* 0x0000000e052d72a4 */ /* 0x000fd8000f8e022d */
.L_x_20:
[----:B------:R-:W-:Y:S01]  /*1630*/  UISETP.NE.AND UP0, UPT, UR20, 0x2, UPT ;  /* 0x000000021400788c */ /* 0x000fe2000bf05270 */
[----:B------:R-:W-:Y:S09]  /*1640*/  BRA.U !UP6, `(.L_x_21) ;  /* 0x000000010e0c7547 */ /* 0x000ff2000b800000 */
[----:B------:R-:W-:Y:S01]  /*1650*/  UCGABAR_WAIT ;  /* 0x0000000000007dc7 */ /* 0x000fe20008000000 */
[----:B------:R-:W-:Y:S01]  /*1660*/  CCTL.IVALL ;  /* 0x00000000ff00798f */ /* 0x000fe20002000000 */
[----:B------:R-:W-:Y:S05]  /*1670*/  BRA `(.L_x_22) ;  /* 0x0000000000047947 */ /* 0x000fea0003800000 */
.L_x_21:
[----:B------:R-:W-:Y:S06]  /*1680*/  BAR.SYNC.DEFER_BLOCKING 0x0 ;  /* 0x0000000000007b1d */ /* 0x000fec0000010000 */
.L_x_22:
[----:B------:R-:W-:Y:S05]  /*1690*/  BRA.U UP0, `(.L_x_23) ;  /* 0x0000001500ac7547 */ /* 0x000fea000b800000 */
[----:B------:R-:W2:Y:S01]  /*16a0*/  LDCU UR7, c[0x0][0x38c] ;  /* 0x00007180ff0777ac */ /* 0x000ea20008000800 */
[----:B------:R-:W-:Y:S01]  /*16b0*/  PLOP3.LUT P1, PT, PT, PT, UP3, 0x80, 0x8 ;  /* 0x000000000008781c */ /* 0x000fe20003f2f038 */
[----:B------:R-:W-:Y:S01]  /*16c0*/  IMAD.MOV.U32 R12, RZ, RZ, 0x1 ;  /* 0x00000001ff0c7424 */ /* 0x000fe200078e00ff */
[----:B------:R-:W-:Y:S01]  /*16d0*/  ISETP.EQ.OR P2, PT, R0, RZ, P3 ;  /* 0x000000ff0000720c */ /* 0x000fe20001f42670 */
[----:B------:R-:W-:Y:S01]  /*16e0*/  UMOV UR8, 0x400 ;  /* 0x0000040000087882 */ /* 0x000fe20000000000 */
[----:B------:R-:W-:Y:S01]  /*16f0*/  UISETP.NE.AND UP1, UPT, UR20, URZ, UPT ;  /* 0x000000ff1400728c */ /* 0x000fe2000bf25270 */
[----:B------:R-:W-:Y:S01]  /*1700*/  PLOP3.LUT P1, PT, P1, PT, PT, 0x8, 0x80 ;  /* 0x000000000080781c */ /* 0x000fe20000f2e170 */
[----:B------:R-:W-:Y:S01]  /*1710*/  USEL UR26, URZ, 0x1, UP4 ;  /* 0x00000001ff1a7887 */ /* 0x000fe2000a000000 */
[----:B------:R-:W-:Y:S01]  /*1720*/  CS2R R10, SRZ ;  /* 0x00000000000a7805 */ /* 0x000fe2000001ff00 */
[----:B------:R-:W-:Y:S01]  /*1730*/  IMAD.MOV.U32 R9, RZ, RZ, RZ ;  /* 0x000000ffff097224 */ /* 0x000fe200078e00ff */
[----:B------:R-:W3:Y:S01]  /*1740*/  LDCU UR40, c[0x0][0x370] ;  /* 0x00006e00ff2877ac */ /* 0x000ee20008000800 */
[----:B------:R-:W-:Y:S01]  /*1750*/  IMAD.MOV.U32 R8, RZ, RZ, 0x1 ;  /* 0x00000001ff087424 */ /* 0x000fe200078e00ff */
[----:B------:R-:W4:Y:S01]  /*1760*/  LDCU.64 UR28, c[0x0][0x348] ;  /* 0x00006900ff1c77ac */ /* 0x000f220008000a00 */
[----:B--2---:R-:W-:-:S02]  /*1770*/  UIADD3 UR6, UPT, UPT, UR7, 0x3f, URZ ;  /* 0x0000003f07067890 */ /* 0x004fc4000fffe0ff */
[----:B------:R-:W-:Y:S02]  /*1780*/  USHF.R.U32.HI UR47, URZ, 0x6, UR4 ;  /* 0x00000006ff2f7899 */ /* 0x000fe40008011604 */
[----:B------:R-:W-:Y:S02]  /*1790*/  USHF.R.S32.HI UR5, URZ, 0x1f, UR6 ;  /* 0x0000001fff057899 */ /* 0x000fe40008011406 */
[----:B------:R-:W-:Y:S02]  /*17a0*/  UIADD3 UR48, UPT, UPT, UR7, 0x7e, URZ ;  /* 0x0000007e07307890 */ /* 0x000fe4000fffe0ff */
[----:B------:R-:W-:Y:S02]  /*17b0*/  ULEA.HI UR5, UR5, UR6, URZ, 0x6 ;  /* 0x0000000605057291 */ /* 0x000fe4000f8f30ff */
[----:B------:R-:W-:Y:S02]  /*17c0*/  ULEA UR6, UR59, UR8, 0x18 ;  /* 0x000000083b067291 */ /* 0x000fe4000f8ec0ff */
[----:B------:R-:W-:-:S02]  /*17d0*/  USHF.R.S32.HI UR43, URZ, 0x6, UR5 ;  /* 0x00000006ff2b7899 */ /* 0x000fc40008011405 */
[----:B------:R-:W-:Y:S02]  /*17e0*/  UIADD3 UR5, UPT, UPT, UR7, -0x1, URZ ;  /* 0xffffffff07057890 */ /* 0x000fe4000fffe0ff */
[----:B------:R-:W-:Y:S02]  /*17f0*/  UISETP.LT.U32.AND UP0, UPT, UR43, 0xb, UPT ;  /* 0x0000000b2b00788c */ /* 0x000fe4000bf01070 */
[----:B------:R-:W-:Y:S02]  /*1800*/  UISETP.GE.U32.AND UP2, UPT, UR5, -0x7f, UPT ;  /* 0xffffff810500788c */ /* 0x000fe4000bf46070 */
[----:B------:R-:W-:Y:S01]  /*1810*/  USEL UR41, UR43, 0xb, UP0 ;  /* 0x0000000b2b297887 */ /* 0x000fe20008000000 */
[----:B------:R-:W2:Y:S03]  /*1820*/  LDCU UR39, c[0x0][0x374] ;  /* 0x00006e80ff2777ac */ /* 0x000ea60008000800 */
[----:B------:R-:W-:-:S02]  /*1830*/  UIADD3 UR21, UPT, UPT, UR41, -0x1, URZ ;  /* 0xffffffff29157890 */ /* 0x000fc4000fffe0ff */
[----:B------:R-:W-:-:S03]  /*1840*/  USEL UR26, UR26, 0x2, UP1 ;  /* 0x000000021a1a7887 */ /* 0x000fc60008800000 */
[----:B------:R-:W-:Y:S02]  /*1850*/  @UP2 UIADD3 UR21, UPT, UPT, UR41, URZ, URZ ;  /* 0x000000ff29152290 */ /* 0x000fe4000fffe0ff */
[----:B------:R-:W-:Y:S02]  /*1860*/  UIADD3 UR5, UPT, UPT, UR6, 0x12300, UR4 ;  /* 0x0001230006057890 */ /* 0x000fe4000fffe004 */
[----:B------:R-:W-:Y:S02]  /*1870*/  UIADD3 UR44, UPT, UPT, UR43, -UR41, URZ ;  /* 0x800000292b2c7290 */ /* 0x000fe4000fffe0ff */
[----:B------:R-:W-:Y:S01]  /*1880*/  UIADD3 UR21, UPT, UPT, UR21, 0x1, URZ ;  /* 0x0000000115157890 */ /* 0x000fe2000fffe0ff */
[----:B---34-:R-:W-:-:S11]  /*1890*/  UMOV UR13, URZ ;  /* 0x000000ff000d7c82 */ /* 0x018fd60008000000 */
.L_x_43:
[----:B------:R-:W-:-:S09]  /*18a0*/  UISETP.NE.AND UP0, UPT, UR59, URZ, UPT ;  /* 0x000000ff3b00728c */ /* 0x000fd2000bf05270 */
[----:B-1----:R-:W-:Y:S05]  /*18b0*/  BRA.U UP0, `(.L_x_24) ;  /* 0x0000000100287547 */ /* 0x002fea000b800000 */
[----:B------:R-:W-:Y:S02]  /*18c0*/  LEA R0, R9, UR6, 0x3 ;  /* 0x0000000609007c11 */ /* 0x000fe4000f8e18ff */
[----:B------:R-:W-:-:S04]  /*18d0*/  SHF.L.U32 R3, R8, 0x1f, RZ ;  /* 0x0000001f08037819 */ /* 0x000fc800000006ff */
[----:B------:R-:W3:Y:S02]  /*18e0*/  SYNCS.PHASECHK.TRANS64.TRYWAIT P0, [R0+URZ+0x140], R3 ;  /* 0x00014003000075a7 */ /* 0x000ee400080011ff */
[----:B---3--:R-:W-:Y:S05]  /*18f0*/  @!P0 BRA `(.L_x_25) ;  /* 0x0000007400708947 */ /* 0x008fea0003800000 */
.L_x_115:
[----:B------:R4:W-:Y:S01]  /*1900*/  SYNCS.ARRIVE.TRANS64.A1T0 RZ, [R0+URZ+0x130], RZ ;  /* 0x000130ff00ff79a7 */ /* 0x0009e200081000ff */
[----:B------:R-:W-:-:S05]  /*1910*/  VIADD R9, R9, 0x1 ;  /* 0x0000000109097836 */ /* 0x000fca0000000000 */
[----:B------:R-:W-:-:S04]  /*1920*/  ISETP.NE.AND P0, PT, R9, 0x2, PT ;  /* 0x000000020900780c */ /* 0x000fc80003f05270 */
[----:B---3--:R-:W-:Y:S02]  /*1930*/  SEL R3, RZ, 0x1, P0 ;  /* 0x00000001ff037807 */ /* 0x008fe40000000000 */
[----:B------:R-:W-:Y:S02]  /*1940*/  SEL R9, R9, RZ, P0 ;  /* 0x000000ff09097207 */ /* 0x000fe40000000000 */
[----:B------:R-:W-:-:S07]  /*1950*/  LOP3.LUT R8, R8, R3, RZ, 0x3c, !PT ;  /* 0x0000000308087212 */ /* 0x000fce00078e3cff */
.L_x_24:
[----:B------:R-:W-:Y:S01]  /*1960*/  ULEA UR7, UR13, UR6, 0x3 ;  /* 0x000000060d077291 */ /* 0x000fe2000f8e18ff */
[----:B----4-:R-:W-:Y:S01]  /*1970*/  SHF.L.U32 R0, R12, 0x1f, RZ ;  /* 0x0000001f0c007819 */ /* 0x010fe200000006ff */
[----:B------:R-:W-:Y:S02]  /*1980*/  UISETP.GE.U32.AND UP0, UPT, UR48, 0x7f, UPT ;  /* 0x0000007f3000788c */ /* 0x000fe4000bf06070 */
[----:B------:R-:W-:Y:S02]  /*1990*/  USHF.L.U32 UR35, UR45, 0x6, URZ ;  /* 0x000000062d237899 */ /* 0x000fe400080006ff */
[----:B------:R-:W-:Y:S01]  /*19a0*/  UIMAD UR19, UR46, 0xe0, UR47 ;  /* 0x000000e02e1378a4 */ /* 0x000fe2000f8e022f */
[----:B------:R-:W-:Y:S02]  /*19b0*/  UMOV UR14, URZ ;  /* 0x000000ff000e7c82 */ /* 0x000fe40008000000 */
[----:B------:R3:W4:Y:S02]  /*19c0*/  SYNCS.PHASECHK.TRANS64.TRYWAIT P0, [UR7+0x58], R0 ;  /* 0x00005800ff0075a7 */ /* 0x0007240008001107 */
[----:B------:R-:W-:Y:S07]  /*19d0*/  BRA.U !UP0, `(.L_x_26) ;  /* 0x0000000108bc7547 */ /* 0x000fee000b800000 */
[----:B------:R-:W-:Y:S01]  /*19e0*/  UMOV UR9, URZ ;  /* 0x000000ff00097c82 */ /* 0x000fe20008000000 */
[----:B------:R-:W-:-:S05]  /*19f0*/  UMOV UR7, UR13 ;  /* 0x0000000d00077c82 */ /* 0x000fca0008000000 */
.L_x_32:
[----:B------:R-:W-:Y:S01]  /*1a00*/  @!P3 MOV R2, 0x4800 ;  /* 0x000048000002b802 */ /* 0x000fe20000000f00 */
[----:B------:R-:W-:Y:S01]  /*1a10*/  ULEA UR33, UR7, UR6, 0x3 ;  /* 0x0000000607217291 */ /* 0x000fe2000f8e18ff */
[----:B-12-4-:R-:W-:Y:S11]  /*1a20*/  @P0 BRA `(.L_x_27) ;  /* 0x00000000000c0947 */ /* 0x016ff60003800000 */
[----:B------:R-:W-:Y:S04]  /*1a30*/  SHF.L.U32 R3, R12, 0x1f, RZ ;  /* 0x0000001f0c037819 */ /* 0x000fe800000006ff */
[----:B------:R-:W4:Y:S02]  /*1a40*/  SYNCS.PHASECHK.TRANS64.TRYWAIT P0, [UR33+0x58], R3 ;  /* 0x00005803ff0075a7 */ /* 0x000f240008001121 */
[----:B----4-:R-:W-:Y:S05]  /*1a50*/  @!P0 BRA `(.L_x_28) ;  /* 0x00000074002c8947 */ /* 0x010fea0003800000 */
.L_x_27:
[----:B------:R4:W-:Y:S01]  /*1a60*/  @!P3 SYNCS.ARRIVE.TRANS64 RZ, [UR33], R2 ;  /* 0x00000002ffffb9a7 */ /* 0x0009e20008000021 */
[----:B------:R-:W-:Y:S04]  /*1a70*/  ULOP3.LUT UR8, UR26, 0x2, URZ, 0xfc, !UPT ;  /* 0x000000021a087892 */ /* 0x000fe8000f8efcff */
[----:B------:R-:W-:Y:S09]  /*1a80*/  UISETP.NE.AND UP0, UPT, UR8, 0x2, UPT ;  /* 0x000000020800788c */ /* 0x000ff2000bf05270 */
[----:B------:R-:W-:Y:S05]  /*1a90*/  BRA.U UP0, `(.L_x_29) ;  /* 0x0000000100047547 */ /* 0x000fea000b800000 */
[----:B-12---:R-:W-:Y:S05]  /*1aa0*/  BPT.TRAP 0x1 ;  /* 0x000000040000795c */ /* 0x006fea0000300000 */
.L_x_29:
[----:B------:R-:W-:Y:S04]  /*1ab0*/  BSSY.RECONVERGENT B0, `(.L_x_30) ;  /* 0x0000003000007945 */ /* 0x000fe80003800200 */
[----:B------:R-:W-:Y:S05]  /*1ac0*/  @P2 BRA `(.L_x_31) ;  /* 0x0000000000042947 */ /* 0x000fea0003800000 */
[----:B-12---:R-:W-:Y:S05]  /*1ad0*/  BPT.TRAP 0x1 ;  /* 0x000000040000795c */ /* 0x006fea0000300000 */
.L_x_31:
[----:B-12---:R-:W-:Y:S05]  /*1ae0*/  BSYNC.RECONVERGENT B0 ;  /* 0x0000000000007941 */ /* 0x006fea0003800200 */
.L_x_30:
[----:B------:R-:W-:Y:S02]  /*1af0*/  UIADD3 UR8, UPT, UPT, UR7, 0x1, URZ ;  /* 0x0000000107087890 */ /* 0x000fe4000fffe0ff */
[----:B------:R-:W-:Y:S02]  /*1b00*/  UIADD3 UR14, UP1, UPT, UR28, 0x80, URZ ;  /* 0x000000801c0e7890 */ /* 0x000fe4000ff3e0ff */
[----:B------:R-:W-:Y:S02]  /*1b10*/  UISETP.NE.AND UP0, UPT, UR8, 0xb, UPT ;  /* 0x0000000b0800788c */ /* 0x000fe4000bf05270 */
[----:B------:R-:W-:Y:S02]  /*1b20*/  ULEA UR32, UR7, UR6, 0xc ;  /* 0x0000000607207291 */ /* 0x000fe4000f8e60ff */
[----:B------:R-:W-:Y:S02]  /*1b30*/  USEL UR10, URZ, 0x1, UP0 ;  /* 0x00000001ff0a7887 */ /* 0x000fe40008000000 */
[----:B------:R-:W-:Y:S02]  /*1b40*/  USEL UR13, UR8, URZ, UP0 ;  /* 0x000000ff080d7287 */ /* 0x000fe40008000000 */
[----:B------:R-:W-:Y:S02]  /*1b50*/  USHF.L.U32 UR34, UR9, 0x6, URZ ;  /* 0x0000000609227899 */ /* 0x000fe400080006ff */
[----:B------:R-:W-:Y:S01]  /*1b60*/  ULEA UR8, UR13, UR6, 0x3 ;  /* 0x000000060d087291 */ /* 0x000fe2000f8e18ff */
[----:B------:R-:W-:Y:S01]  /*1b70*/  LOP3.LUT R12, R12, UR10, RZ, 0x3c, !PT ;  /* 0x0000000a0c0c7c12 */ /* 0x000fe2000f8e3cff */
[----:B------:R-:W-:Y:S02]  /*1b80*/  UIADD3.X UR15, UPT, UPT, URZ, UR29, URZ, UP1, !UPT ;  /* 0x0000001dff0f7290 */ /* 0x000fe40008ffe4ff */
[----:B------:R-:W-:Y:S01]  /*1b90*/  UIADD3 UR32, UPT, UPT, UR32, 0x7300, URZ ;  /* 0x0000730020207890 */ /* 0x000fe2000fffe0ff */
[----:B---3--:R-:W-:Y:S01]  /*1ba0*/  SHF.L.U32 R0, R12, 0x1f, RZ ;  /* 0x0000001f0c007819 */ /* 0x008fe200000006ff */
[----:B------:R-:W-:Y:S02]  /*1bb0*/  UIMAD UR16, UR7, 0x3800, UR4 ;  /* 0x00003800071078a4 */ /* 0x000fe4000f8e0204 */
[----:B------:R-:W-:Y:S01]  /*1bc0*/  UIADD3 UR10, UP0, UPT, UR28, 0x180, URZ ;  /* 0x000001801c0a7890 */ /* 0x000fe2000ff1e0ff */
[----:B------:R1:W2:Y:S01]  /*1bd0*/  SYNCS.PHASECHK.TRANS64.TRYWAIT P0, [UR8+0x58], R0 ;  /* 0x00005800ff0075a7 */ /* 0x0002a20008001108 */
[----:B------:R-:W-:Y:S01]  /*1be0*/  UIADD3 UR16, UPT, UPT, UR6, 0x12300, UR16 ;  /* 0x0001230006107890 */ /* 0x000fe2000fffe010 */
[----:B------:R-:W-:Y:S01]  /*1bf0*/  UMOV UR22, 0x0 ;  /* 0x0000000000167882 */ /* 0x000fe20000000000 */
[----:B------:R-:W-:Y:S01]  /*1c00*/  UMOV UR23, 0x10000000 ;  /* 0x1000000000177882 */ /* 0x000fe20000000000 */
[----:B------:R-:W-:Y:S01]  /*1c10*/  UIADD3.X UR11, UPT, UPT, URZ, UR29, URZ, UP0, !UPT ;  /* 0x0000001dff0b7290 */ /* 0x000fe200087fe4ff */
[----:B------:R3:W-:Y:S01]  /*1c20*/  UTMALDG.3D [UR32], [UR14], desc[UR22] ;  /* 0x000016200e0075b4 */ /* 0x0007e20008011000 */
[----:B------:R-:W-:Y:S01]  /*1c30*/  UIADD3 UR9, UPT, UPT, UR9, 0x1, URZ ;  /* 0x0000000109097890 */ /* 0x000fe2000fffe0ff */
[----:B------:R-:W-:Y:S01]  /*1c40*/  UMOV UR7, 0x30000 ;  /* 0x0003000000077882 */ /* 0x000fe20000000000 */
[----:B------:R-:W-:Y:S01]  /*1c50*/  UMOV UR20, UR36 ;  /* 0x0000002400147c82 */ /* 0x000fe20008000000 */
[----:B------:R-:W-:Y:S01]  /*1c60*/  UMOV UR17, UR33 ;  /* 0x0000002100117c82 */ /* 0x000fe20008000000 */
[----:B------:R-:W-:Y:S01]  /*1c70*/  UMOV UR18, UR34 ;  /* 0x0000002200127c82 */ /* 0x000fe20008000000 */
[----:B------:R-:W-:Y:S02]  /*1c80*/  UISETP.NE.AND UP0, UPT, UR9, UR21, UPT ;  /* 0x000000150900728c */ /* 0x000fe4000bf05270 */
[----:B------:R4:W-:Y:S01]  /*1c90*/  UTMALDG.3D.MULTICAST [UR16], [UR10], UR7, desc[UR22] ;  /* 0x000016100a0073b4 */ /* 0x0009e20008011807 */
[----:B---3--:R-:W-:Y:S01]  /*1ca0*/  UMOV UR14, UR21 ;  /* 0x00000015000e7c82 */ /* 0x008fe20008000000 */
[----:B----4-:R-:W-:Y:S05]  /*1cb0*/  UMOV UR7, UR13 ;  /* 0x0000000d00077c82 */ /* 0x010fea0008000000 */
[----:B------:R-:W-:Y:S05]  /*1cc0*/  BRA.U UP0, `(.L_x_32) ;  /* 0xfffffffd004c7547 */ /* 0x000fea000b83ffff */
.L_x_26:
[----:B------:R-:W-:Y:S01]  /*1cd0*/  ULEA UR7, UR13, UR6, 0x3 ;  /* 0x000000060d077291 */ /* 0x000fe2000f8e18ff */
[----:B-1-3--:R-:W-:Y:S01]  /*1ce0*/  SHF.L.U32 R0, R12, 0x1f, RZ ;  /* 0x0000001f0c007819 */ /* 0x00afe200000006ff */
[----:B------:R-:W-:Y:S01]  /*1cf0*/  @!P1 SYNCS.ARRIVE.TRANS64.A1T0 RZ, [UR6+0xc8], RZ ;  /* 0x0000c8ffffff99a7 */ /* 0x000fe20008100006 */
[----:B------:R-:W-:-:S06]  /*1d00*/  UISETP.GT.AND UP0, UPT, UR43, UR41, UPT ;  /* 0x000000292b00728c */ /* 0x000fcc000bf04270 */
[----:B--2-4-:R1:W2:Y:S03]  /*1d10*/  SYNCS.PHASECHK.TRANS64.TRYWAIT P0, [UR7+0x58], R0 ;  /* 0x00005800ff0075a7 */ /* 0x0142a60008001107 */
[----:B------:R-:W-:Y:S05]  /*1d20*/  BRA.U !UP0, `(.L_x_33) ;  /* 0x0000000108bc7547 */ /* 0x000fea000b800000 */
[----:B------:R-:W-:Y:S01]  /*1d30*/  UIADD3 UR15, UPT, UPT, UR44, UR14, URZ ;  /* 0x0000000e2c0f7290 */ /* 0x000fe2000fffe0ff */
[----:B------:R-:W-:-:S11]  /*1d40*/  UMOV UR7, UR13 ;  /* 0x0000000d00077c82 */ /* 0x000fd60008000000 */
.L_x_39:
[----:B--2---:R-:W-:Y:S01]  /*1d50*/  @!P3 MOV R2, 0x4800 ;  /* 0x000048000002b802 */ /* 0x004fe20000000f00 */
[----:B---3--:R-:W-:Y:S01]  /*1d60*/  ULEA UR9, UR7, UR6, 0x3 ;  /* 0x0000000607097291 */ /* 0x008fe2000f8e18ff */
[----:B--2-4-:R-:W-:Y:S11]  /*1d70*/  @P0 BRA `(.L_x_34) ;  /* 0x00000000000c0947 */ /* 0x014ff60003800000 */
[----:B------:R-:W-:Y:S04]  /*1d80*/  SHF.L.U32 R3, R12, 0x1f, RZ ;  /* 0x0000001f0c037819 */ /* 0x000fe800000006ff */
[----:B------:R-:W2:Y:S02]  /*1d90*/  SYNCS.PHASECHK.TRANS64.TRYWAIT P0, [UR9+0x58], R3 ;  /* 0x00005803ff0075a7 */ /* 0x000ea40008001109 */
[----:B--2---:R-:W-:Y:S05]  /*1da0*/  @!P0 BRA `(.L_x_35) ;  /* 0x0000007000708947 */ /* 0x004fea0003800000 */
.L_x_34:
[----:B------:R2:W-:Y:S01]  /*1db0*/  @!P3 SYNCS.ARRIVE.TRANS64 RZ, [UR9], R2 ;  /* 0x00000002ffffb9a7 */ /* 0x0005e20008000009 */
[----:B------:R-:W-:Y:S04]  /*1dc0*/  ULOP3.LUT UR8, UR26, 0x2, URZ, 0xfc, !UPT ;  /* 0x000000021a087892 */ /* 0x000fe8000f8efcff */
[----:B------:R-:W-:Y:S09]  /*1dd0*/  UISETP.NE.AND UP0, UPT, UR8, 0x2, UPT ;  /* 0x000000020800788c */ /* 0x000ff2000bf05270 */
[----:B------:R-:W-:Y:S05]  /*1de0*/  BRA.U UP0, `(.L_x_36) ;  /* 0x0000000100047547 */ /* 0x000fea000b800000 */
[----:B------:R-:W-:Y:S05]  /*1df0*/  BPT.TRAP 0x1 ;  /* 0x000000040000795c */ /* 0x000fea0000300000 */
.L_x_36:
[----:B------:R-:W-:Y:S04]  /*1e00*/  BSSY.RECONVERGENT B0, `(.L_x_37) ;  /* 0x0000003000007945 */ /* 0x000fe80003800200 */
[----:B------:R-:W-:Y:S05]  /*1e10*/  @P2 BRA `(.L_x_38) ;  /* 0x0000000000042947 */ /* 0x000fea0003800000 */
[----:B------:R-:W-:Y:S05]  /*1e20*/  BPT.TRAP 0x1 ;  /* 0x000000040000795c */ /* 0x000fea0000300000 */
.L_x_38:
[----:B------:R-:W-:Y:S05]  /*1e30*/  BSYNC.RECONVERGENT B0 ;  /* 0x0000000000007941 */ /* 0x000fea0003800200 */
.L_x_37:
[----:B------:R-:W-:Y:S02]  /*1e40*/  UIADD3 UR8, UPT, UPT, UR7, 0x1, URZ ;  /* 0x0000000107087890 */ /* 0x000fe4000fffe0ff */
[----:B------:R-:W-:Y:S02]  /*1e50*/  UIADD3 UR22, UP1, UPT, UR28, 0x80, URZ ;  /* 0x000000801c167890 */ /* 0x000fe4000ff3e0ff */
[----:B------:R-:W-:Y:S02]  /*1e60*/  UISETP.NE.AND UP0, UPT, UR8, 0xb, UPT ;  /* 0x0000000b0800788c */ /* 0x000fe4000bf05270 */
[----:B------:R-:W-:Y:S02]  /*1e70*/  UIADD3.X UR23, UPT, UPT, URZ, UR29, URZ, UP1, !UPT ;  /* 0x0000001dff177290 */ /* 0x000fe40008ffe4ff */
[----:B------:R-:W-:Y:S02]  /*1e80*/  USEL UR10, URZ, 0x1, UP0 ;  /* 0x00000001ff0a7887 */ /* 0x000fe40008000000 */
[----:B------:R-:W-:Y:S02]  /*1e90*/  USEL UR13, UR8, URZ, UP0 ;  /* 0x000000ff080d7287 */ /* 0x000fe40008000000 */
[----:B------:R-:W-:Y:S02]  /*1ea0*/  UIADD3 UR24, UP0, UPT, UR28, 0x180, URZ ;  /* 0x000001801c187890 */ /* 0x000fe4000ff1e0ff */
[----:B------:R-:W-:Y:S01]  /*1eb0*/  ULEA UR8, UR13, UR6, 0x3 ;  /* 0x000000060d087291 */ /* 0x000fe2000f8e18ff */
[----:B------:R-:W-:Y:S01]  /*1ec0*/  LOP3.LUT R12, R12, UR10, RZ, 0x3c, !PT ;  /* 0x0000000a0c0c7c12 */ /* 0x000fe2000f8e3cff */
[----:B------:R-:W-:Y:S02]  /*1ed0*/  USHF.L.U32 UR10, UR14, 0x6, URZ ;  /* 0x000000060e0a7899 */ /* 0x000fe400080006ff */
[----:B------:R-:W-:Y:S01]  /*1ee0*/  UIMAD UR16, UR7, 0x3800, UR5 ;  /* 0x00003800071078a4 */ /* 0x000fe2000f8e0205 */
[----:B-1----:R-:W-:Y:S01]  /*1ef0*/  SHF.L.U32 R0, R12, 0x1f, RZ ;  /* 0x0000001f0c007819 */ /* 0x002fe200000006ff */
[----:B------:R-:W-:Y:S02]  /*1f00*/  UIADD3.X UR25, UPT, UPT, URZ, UR29, URZ, UP0, !UPT ;  /* 0x0000001dff197290 */ /* 0x000fe400087fe4ff */
[----:B------:R-:W-:Y:S01]  /*1f10*/  UIADD3 UR14, UPT, UPT, UR14, 0x1, URZ ;  /* 0x000000010e0e7890 */ /* 0x000fe2000fffe0ff */
[----:B------:R3:W4:Y:S01]  /*1f20*/  SYNCS.PHASECHK.TRANS64.TRYWAIT P0, [UR8+0x58], R0 ;  /* 0x00005800ff0075a7 */ /* 0x0007220008001108 */
[----:B------:R-:W-:Y:S01]  /*1f30*/  ULEA UR8, UR7, UR6, 0xc ;  /* 0x0000000607087291 */ /* 0x000fe2000f8e60ff */
[----:B------:R-:W-:Y:S01]  /*1f40*/  UMOV UR30, 0x0 ;  /* 0x00000000001e7882 */ /* 0x000fe20000000000 */
[----:B------:R-:W-:Y:S02]  /*1f50*/  UMOV UR31, 0x10000000 ;  /* 0x10000000001f7882 */ /* 0x000fe40000000000 */
[----:B------:R-:W-:Y:S01]  /*1f60*/  UIADD3 UR8, UPT, UPT, UR8, 0x7300, URZ ;  /* 0x0000730008087890 */ /* 0x000fe2000fffe0ff */
[----:B------:R-:W-:Y:S01]  /*1f70*/  UMOV UR11, UR35 ;  /* 0x00000023000b7c82 */ /* 0x000fe20008000000 */
[----:B------:R-:W-:Y:S01]  /*1f80*/  UMOV UR12, UR36 ;  /* 0x00000024000c7c82 */ /* 0x000fe20008000000 */
[----:B------:R-:W-:Y:S01]  /*1f90*/  UMOV UR27, 0x30000 ;  /* 0x00030000001b7882 */ /* 0x000fe20000000000 */
[----:B------:R-:W-:Y:S01]  /*1fa0*/  UMOV UR20, UR36 ;  /* 0x0000002400147c82 */ /* 0x000fe20008000000 */
[----:B------:R-:W-:Y:S01]  /*1fb0*/  UMOV UR17, UR9 ;  /* 0x0000000900117c82 */ /* 0x000fe20008000000 */
[----:B------:R-:W-:Y:S01]  /*1fc0*/  UMOV UR18, UR10 ;  /* 0x0000000a00127c82 */ /* 0x000fe20008000000 */
[----:B------:R-:W-:Y:S02]  /*1fd0*/  UISETP.NE.AND UP0, UPT, UR14, UR15, UPT ;  /* 0x0000000f0e00728c */ /* 0x000fe4000bf05270 */
[----:B------:R3:W-:Y:S01]  /*1fe0*/  UTMALDG.3D [UR8], [UR22], desc[UR30] ;  /* 0x00001e08160075b4 */ /* 0x0007e20008011000 */
[----:B------:R-:W-:Y:S01]  /*1ff0*/  UMOV UR7, UR13 ;  /* 0x0000000d00077c82 */ /* 0x000fe20008000000 */
[----:B------:R3:W-:Y:S05]  /*2000*/  UTMALDG.3D.MULTICAST [UR16], [UR24], UR27, desc[UR30] ;  /* 0x00001e10180073b4 */ /* 0x0007ea000801181b */
[----:B------:R-:W-:Y:S05]  /*2010*/  BRA.U UP0, `(.L_x_39) ;  /* 0xfffffffd004c7547 */ /* 0x000fea000b83ffff */
.L_x_33:
[C---:B------:R-:W-:Y:S01]  /*2020*/  LEA R3, R11.reuse, UR6, 0x3 ;  /* 0x000000060b037c11 */ /* 0x040fe2000f8e18ff */
[----:B------:R-:W-:Y:S01]  /*2030*/  NOP ;  /* 0x0000000000007918 */ /* 0x000fe20000000000 */
[----:B-1-3--:R-:W-:Y:S02]  /*2040*/  SHF.L.U32 R0, R10, 0x1f, RZ ;  /* 0x0000001f0a007819 */ /* 0x00afe400000006ff */
[----:B------:R-:W-:Y:S02]  /*2050*/  LEA R5, R11, UR6, 0x4 ;  /* 0x000000060b057c11 */ /* 0x000fe4000f8e20ff */
[----:B--2-4-:R-:W1:Y:S02]  /*2060*/  SYNCS.PHASECHK.TRANS64.TRYWAIT P0, [R3+URZ+0xd0], R0 ;  /* 0x0000d000030075a7 */ /* 0x014e6400080011ff */
[----:B-1----:R-:W-:Y:S05]  /*2070*/  @!P0 BRA `(.L_x_40) ;  /* 0x0000006c00d48947 */ /* 0x002fea0003800000 */
.L_x_118:
[----:B------:R-:W2:Y:S01]  /*2080*/  LDS.128 R4, [R5+0x160] ;  /* 0x0001600005047984 */ /* 0x000ea20000000c00 */
[----:B------:R-:W-:Y:S01]  /*2090*/  UISETP.GE.AND UP0, UPT, UR42, 0x1, UPT ;  /* 0x000000012a00788c */ /* 0x000fe2000bf06270 */
[----:B------:R-:W-:Y:S01]  /*20a0*/  @!PT LDS RZ, [RZ] ;  /* 0x00000000fffff984 */ /* 0x000fe20000000800 */
[----:B------:R-:W-:Y:S01]  /*20b0*/  @!PT LDS RZ, [RZ] ;  /* 0x00000000fffff984 */ /* 0x000fe20000000800 */
[----:B------:R-:W-:Y:S01]  /*20c0*/  @!PT LDS RZ, [RZ] ;  /* 0x00000000fffff984 */ /* 0x000fe20000000800 */
[----:B------:R-:W-:Y:S01]  /*20d0*/  @!PT LDS RZ, [RZ] ;  /* 0x00000000fffff984 */ /* 0x000fe20000000800 */
[----:B------:R3:W-:Y:S06]  /*20e0*/  MEMBAR.ALL.CTA ;  /* 0x0000000000007992 */ /* 0x0007ec0000008000 */
[----:B---3--:R-:W3:Y:S01]  /*20f0*/  FENCE.VIEW.ASYNC.S ;  /* 0x00000000000073c6 */ /* 0x008ee20000000000 */
[----:B--2---:R-:W-:-:S13]  /*2100*/  LOP3.LUT P0, RZ, R6, 0x1, RZ, 0xc0, !PT ;  /* 0x0000000106ff7812 */ /* 0x004fda000780c0ff */
[----:B---3--:R-:W-:Y:S01]  /*2110*/  VOTEU.ANY UP1, P0 ;  /* 0x0000000000ff7886 */ /* 0x008fe20000020100 */
[----:B------:R-:W-:-:S13]  /*2120*/  PLOP3.LUT P0, PT, PT, PT, UP1, 0x80, 0x8 ;  /* 0x000000000008781c */ /* 0x000fda0003f0f018 */
[----:B-1----:R-:W-:Y:S02]  /*2130*/  @P0 LOP3.LUT R0, R5, 0xffff, RZ, 0xc0, !PT ;  /* 0x0000ffff05000812 */ /* 0x002fe400078ec0ff */
[----:B------:R-:W-:Y:S02]  /*2140*/  @P0 MOV R2, R4 ;  /* 0x0000000400020202 */ /* 0x000fe40000000f00 */
[----:B------:R-:W-:Y:S01]  /*2150*/  @P0 R2UR UR8, R0 ;  /* 0x00000000000802ca */ /* 0x000fe200000e0000 */
[----:B------:R-:W-:Y:S01]  /*2160*/  VIADD R0, R3, 0xe0 ;  /* 0x000000e003007836 */ /* 0x000fe20000000000 */
[----:B------:R-:W-:Y:S02]  /*2170*/  @P0 SHF.R.U32.HI R4, RZ, 0x10, R5 ;  /* 0x00000010ff040819 */ /* 0x000fe40000011605 */
[----:B------:R-:W-:Y:S02]  /*2180*/  @P0 R2UR UR9, R2 ;  /* 0x00000000020902ca */ /* 0x000fe400000e0000 */
[----:B------:R-:W-:-:S02]  /*2190*/  PRMT R0, RZ, 0x654, R0 ;  /* 0x00000654ff007816 */ /* 0x000fc40000000000 */
[----:B------:R-:W-:Y:S02]  /*21a0*/  @P0 R2UR UR7, R4 ;  /* 0x00000000040702ca */ /* 0x000fe400000e0000 */
[----:B------:R1:W-:Y:S03]  /*21b0*/  SYNCS.ARRIVE.TRANS64.RED.A1T0 RZ, [R0+URZ], RZ ;  /* 0x000000ff00ff79a7 */ /* 0x0003e600081004ff */
[----:B------:R-:W-:-:S04]  /*21c0*/  @UP1 UMOV UR37, UR8 ;  /* 0x0000000800251c82 */ /* 0x000fc80008000000 */
[----:B------:R-:W-:-:S04]  /*21d0*/  @UP1 UMOV UR38, UR9 ;  /* 0x0000000900261c82 */ /* 0x000fc80008000000 */
[----:B------:R-:W-:Y:S01]  /*21e0*/  @UP1 UMOV UR36, UR7 ;  /* 0x0000000700241c82 */ /* 0x000fe20008000000 */
[----:B------:R-:W-:Y:S05]  /*21f0*/  BRA.U !UP0, `(.L_x_41) ;  /* 0x0000000108d47547 */ /* 0x000fea000b800000 */
[----:B------:R-:W2:Y:S01]  /*2200*/  LDCU.128 UR16, c[0x0][0xb10] ;  /* 0x00016200ff1077ac */ /* 0x000ea20008000c00 */
[----:B------:R-:W3:Y:S01]  /*2210*/  LDCU UR12, c[0x0][0xb20] ;  /* 0x00016400ff0c77ac */ /* 0x000ee20008000800 */
[----:B------:R-:W4:Y:S01]  /*2220*/  LDCU UR20, c[0x0][0xb0c] ;  /* 0x00016180ff1477ac */ /* 0x000f220008000800 */
[----:B------:R-:W1:Y:S01]  /*2230*/  LDCU.64 UR10, c[0x0][0xb28] ;  /* 0x00016500ff0a77ac */ /* 0x000e620008000a00 */
[----:B------:R-:W-:Y:S02]  /*2240*/  UISETP.NE.AND UP3, UPT, UR42, 0x1, UPT ;  /* 0x000000012a00788c */ /* 0x000fe4000bf65270 */
[----:B--2---:R-:W-:Y:S02]  /*2250*/  UIMAD.WIDE.U32 UR14, UR39, UR19, URZ ;  /* 0x00000013270e72a5 */ /* 0x004fe4000f8e00ff */
[----:B------:R-:W-:Y:S02]  /*2260*/  UIMAD.WIDE.U32 UR8, UR40, UR16, URZ ;  /* 0x00000010280872a5 */ /* 0x000fe4000f8e00ff */
[----:B------:R-:W-:-:S02]  /*2270*/  UISETP.NE.AND UP0, UPT, UR18, 0x1, UPT ;  /* 0x000000011200788c */ /* 0x000fc4000bf05270 */
[----:B------:R-:W-:Y:S01]  /*2280*/  UIMAD.WIDE.U32 UR24, UR37, UR19, URZ ;  /* 0x00000013251872a5 */ /* 0x000fe2000f8e00ff */
[----:B------:R-:W-:Y:S02]  /*2290*/  UMOV UR14, UR15 ;  /* 0x0000000f000e7c82 */ /* 0x000fe40008000000 */
[----:B------:R-:W-:Y:S01]  /*22a0*/  UMOV UR8, UR9 ;  /* 0x0000000900087c82 */ /* 0x000fe20008000000 */
[----:B---3--:R-:W-:Y:S02]  /*22b0*/  USHF.R.U32.HI UR14, URZ, UR12, UR14 ;  /* 0x0000000cff0e7299 */ /* 0x008fe4000801160e */
[----:B------:R-:W-:Y:S02]  /*22c0*/  USHF.R.U32.HI UR9, URZ, UR17, UR8 ;  /* 0x00000011ff097299 */ /* 0x000fe40008011608 */
[----:B----4-:R-:W-:Y:S02]  /*22d0*/  UISETP.NE.AND UP2, UPT, UR20, 0x1, UPT ;  /* 0x000000011400788c */ /* 0x010fe4000bf45270 */
[----:B------:R-:W-:-:S02]  /*22e0*/  USEL UR8, UR39, UR14, !UP0 ;  /* 0x0000000e27087287 */ /* 0x000fc4000c000000 */
[----:B------:R-:W-:Y:S02]  /*22f0*/  USEL UR9, UR40, UR9, !UP2 ;  /* 0x0000000928097287 */ /* 0x000fe4000d000000 */
[----:B-1----:R-:W-:Y:S01]  /*2300*/  UIMAD.WIDE.U32 UR14, UR8, UR10, URZ ;  /* 0x0000000a080e72a5 */ /* 0x002fe2000f8e00ff */
[----:B------:R-:W-:Y:S01]  /*2310*/  UMOV UR7, UR25 ;  /* 0x0000001900077c82 */ /* 0x000fe20008000000 */
[----:B------:R-:W-:Y:S02]  /*2320*/  UIMAD.WIDE.U32 UR22, UR38, UR16, URZ ;  /* 0x00000010261672a5 */ /* 0x000fe4000f8e00ff */
[----:B------:R-:W-:-:S03]  /*2330*/  UIMAD.WIDE.U32 UR24, UR9, UR10, URZ ;  /* 0x0000000a091872a5 */ /* 0x000fc6000f8e00ff */
[----:B------:R-:W-:Y:S01]  /*2340*/  UMOV UR14, UR15 ;  /* 0x0000000f000e7c82 */ /* 0x000fe20008000000 */
[----:B------:R-:W-:Y:S02]  /*2350*/  USHF.R.U32.HI UR7, URZ, UR12, UR7 ;  /* 0x0000000cff077299 */ /* 0x000fe40008011607 */
[----:B------:R-:W-:Y:S01]  /*2360*/  @UP3 USHF.R.U32.HI UR8, URZ, UR11, UR14 ;  /* 0x0000000bff083299 */ /* 0x000fe2000801160e */
[----:B------:R-:W-:Y:S01]  /*2370*/  UMOV UR22, UR23 ;  /* 0x0000001700167c82 */ /* 0x000fe20008000000 */
[----:B------:R-:W-:Y:S01]  /*2380*/  UMOV UR24, UR25 ;  /* 0x0000001900187c82 */ /* 0x000fe20008000000 */
[----:B------:R-:W-:Y:S02]  /*2390*/  USHF.R.U32.HI UR17, URZ, UR17, UR22 ;  /* 0x00000011ff117299 */ /* 0x000fe40008011616 */
[----:B------:R-:W-:Y:S02]  /*23a0*/  USEL UR7, UR37, UR7, !UP0 ;  /* 0x0000000725077287 */ /* 0x000fe4000c000000 */
[----:B------:R-:W-:-:S02]  /*23b0*/  @UP3 USHF.R.U32.HI UR9, URZ, UR11, UR24 ;  /* 0x0000000bff093299 */ /* 0x000fc40008011618 */
[----:B------:R-:W-:Y:S02]  /*23c0*/  UIMAD UR12, UR42, UR8, URZ ;  /* 0x000000082a0c72a4 */ /* 0x000fe4000f8e02ff */
[----:B------:R-:W-:Y:S02]  /*23d0*/  USEL UR8, UR38, UR17, !UP2 ;  /* 0x0000001126087287 */ /* 0x000fe4000d000000 */
[----:B------:R-:W-:Y:S02]  /*23e0*/  UIMAD UR14, UR42, UR9, URZ ;  /* 0x000000092a0e72a4 */ /* 0x000fe4000f8e02ff */
[----:B------:R-:W-:Y:S02]  /*23f0*/  UISETP.GE.AND UP0, UPT, UR7, UR12, UPT ;  /* 0x0000000c0700728c */ /* 0x000fe4000bf06270 */
[----:B------:R-:W-:Y:S02]  /*2400*/  UIMAD.WIDE.U32 UR16, UR7, UR10, URZ ;  /* 0x0000000a071072a5 */ /* 0x000fe4000f8e00ff */
[----:B------:R-:W-:-:S02]  /*2410*/  UISETP.GE.OR UP0, UPT, UR8, UR14, UP0 ;  /* 0x0000000e0800728c */ /* 0x000fc40008706670 */
[----:B------:R-:W-:Y:S02]  /*2420*/  UIMAD.WIDE.U32 UR14, UR8, UR10, URZ ;  /* 0x0000000a080e72a5 */ /* 0x000fe4000f8e00ff */
[----:B------:R-:W-:Y:S01]  /*2430*/  UIADD3 UR16, UPT, UPT, -UR7, URZ, URZ ;  /* 0x000000ff07107290 */ /* 0x000fe2000fffe1ff */
[----:B------:R-:W-:Y:S01]  /*2440*/  UMOV UR12, UR17 ;  /* 0x00000011000c7c82 */ /* 0x000fe20008000000 */
[----:B------:R-:W-:Y:S02]  /*2450*/  UIADD3 UR14, UPT, UPT, -UR8, URZ, URZ ;  /* 0x000000ff080e7290 */ /* 0x000fe4000fffe1ff */
[----:B------:R-:W-:-:S03]  /*2460*/  USHF.R.U32.HI UR12, URZ, UR11, UR12 ;  /* 0x0000000bff0c7299 */ /* 0x000fc6000801160c */
[----:B------:R-:W-:Y:S01]  /*2470*/  @!UP0 UMOV UR10, UR15 ;  /* 0x0000000f000a8c82 */ /* 0x000fe20008000000 */
[----:B------:R-:W-:Y:S02]  /*2480*/  UIMAD UR16, UR18, UR16, UR37 ;  /* 0x00000010121072a4 */ /* 0x000fe4000f8e0225 */
[----:B------:R-:W-:Y:S02]  /*2490*/  USEL UR12, UR7, UR12, !UP3 ;  /* 0x0000000c070c7287 */ /* 0x000fe4000d800000 */
[----:B------:R-:W-:Y:S02]  /*24a0*/  @!UP0 USHF.R.U32.HI UR10, URZ, UR11, UR10 ;  /* 0x0000000bff0a8299 */ /* 0x000fe4000801160a */
[----:B------:R-:W-:Y:S02]  /*24b0*/  UIADD3 UR11, UPT, UPT, -UR12, URZ, URZ ;  /* 0x000000ff0c0b7290 */ /* 0x000fe4000fffe1ff */
[----:B------:R-:W-:Y:S02]  /*24c0*/  @!UP0 USEL UR10, UR8, UR10, !UP3 ;  /* 0x0000000a080a8287 */ /* 0x000fe4000d800000 */
[----:B------:R-:W-:-:S02]  /*24d0*/  UIMAD UR11, UR42, UR11, UR7 ;  /* 0x0000000b2a0b72a4 */ /* 0x000fc4000f8e0207 */
[----:B------:R-:W-:Y:S02]  /*24e0*/  @!UP0 UIADD3 UR12, UPT, UPT, UR12, -UR10, URZ ;  /* 0x8000000a0c0c8290 */ /* 0x000fe4000fffe0ff */
[----:B------:R-:W-:Y:S02]  /*24f0*/  @!UP0 UIMAD UR10, UR11, UR9, UR10 ;  /* 0x000000090b0a82a4 */ /* 0x000fe4000f8e020a */
[----:B------:R-:W-:Y:S02]  /*2500*/  @!UP0 UIMAD UR7, UR42, UR12, UR8 ;  /* 0x0000000c2a0782a4 */ /* 0x000fe4000f8e0208 */
[----:B------:R-:W-:Y:S02]  /*2510*/  UIMAD UR9, UR20, UR14, UR38 ;  /* 0x0000000e140972a4 */ /* 0x000fe4000f8e0226 */
[----:B------:R-:W-:Y:S01]  /*2520*/  UIMAD UR37, UR7, UR18, UR16 ;  /* 0x00000012072572a4 */ /* 0x000fe2000f8e0210 */
[----:B------:R-:W-:Y:S02]  /*2530*/  @!UP0 UMOV UR8, UR10 ;  /* 0x0000000a00088c82 */ /* 0x000fe40008000000 */
[----:B------:R-:W-:-:S12]  /*2540*/  UIMAD UR38, UR8, UR20, UR9 ;  /* 0x00000014082672a4 */ /* 0x000fd8000f8e0209 */
.L_x_41:
[----:B------:R-:W2:Y:S02]  /*2550*/  LDCU UR7, c[0x0][0xb30] ;  /* 0x00016600ff0777ac */ /* 0x000ea40008000800 */
[----:B--2---:R-:W-:-:S09]  /*2560*/  UISETP.NE.AND UP0, UPT, UR7, 0x1, UPT ;  /* 0x000000010700788c */ /* 0x004fd2000bf05270 */
[----:B------:R-:W-:Y:S05]  /*2570*/  BRA.U UP0, `(.L_x_42) ;  /* 0x0000000100447547 */ /* 0x000fea000b800000 */
[----:B------:R-:W2:Y:S01]  /*2580*/  LDCU.128 UR16, c[0x0][0xb10] ;  /* 0x00016200ff1077ac */ /* 0x000ea20008000c00 */
[----:B------:R-:W3:Y:S01]  /*2590*/  LDCU UR12, c[0x0][0xb0c] ;  /* 0x00016180ff0c77ac */ /* 0x000ee20008000800 */
[----:B------:R-:W4:Y:S01]  /*25a0*/  LDCU UR14, c[0x0][0xb20] ;  /* 0x00016400ff0e77ac */ /* 0x000f220008000800 */
[----:B--2---:R-:W-:Y:S02]  /*25b0*/  UIMAD.WIDE.U32 UR10, UR38, UR16, URZ ;  /* 0x00000010260a72a5 */ /* 0x004fe4000f8e00ff */
[----:B------:R-:W-:Y:S02]  /*25c0*/  UIMAD.WIDE.U32 UR8, UR37, UR19, URZ ;  /* 0x00000013250872a5 */ /* 0x000fe4000f8e00ff */
[----:B---3--:R-:W-:Y:S02]  /*25d0*/  UISETP.NE.AND UP2, UPT, UR12, 0x1, UPT ;  /* 0x000000010c00788c */ /* 0x008fe4000bf45270 */
[----:B------:R-:W-:Y:S01]  /*25e0*/  UISETP.NE.AND UP0, UPT, UR18, 0x1, UPT ;  /* 0x000000011200788c */ /* 0x000fe2000bf05270 */
[----:B------:R-:W-:-:S02]  /*25f0*/  UMOV UR10, UR11 ;  /* 0x0000000b000a7c82 */ /* 0x000fc40008000000 */
[----:B------:R-:W-:Y:S01]  /*2600*/  UMOV UR7, UR9 ;  /* 0x0000000900077c82 */ /* 0x000fe20008000000 */
[----:B------:R-:W-:Y:S02]  /*2610*/  USHF.R.U32.HI UR17, URZ, UR17, UR10 ;  /* 0x00000011ff117299 */ /* 0x000fe4000801160a */
[----:B----4-:R-:W-:Y:S02]  /*2620*/  USHF.R.U32.HI UR7, URZ, UR14, UR7 ;  /* 0x0000000eff077299 */ /* 0x010fe40008011607 */
[----:B------:R-:W-:Y:S02]  /*2630*/  USEL UR8, UR38, UR17, !UP2 ;  /* 0x0000001126087287 */ /* 0x000fe4000d000000 */
[----:B------:R-:W-:-:S04]  /*2640*/  USEL UR7, UR37, UR7, !UP0 ;  /* 0x0000000725077287 */ /* 0x000fc8000c000000 */
[----:B------:R-:W-:Y:S02]  /*2650*/  UIADD3 UR9, UPT, UPT, UR8, -UR7, URZ ;  /* 0x8000000708097290 */ /* 0x000fe4000fffe0ff */
[----:B------:R-:W-:Y:S02]  /*2660*/  UIADD3 UR7, UPT, UPT, -UR8, UR7, URZ ;  /* 0x0000000708077290 */ /* 0x000fe4000fffe1ff */
[----:B------:R-:W-:Y:S02]  /*2670*/  UIMAD UR37, UR9, UR18, UR37 ;  /* 0x00000012092572a4 */ /* 0x000fe4000f8e0225 */
[----:B------:R-:W-:-:S12]  /*2680*/  UIMAD UR38, UR7, UR12, UR38 ;  /* 0x0000000c072672a4 */ /* 0x000fd8000f8e0226 */
.L_x_42:
[----:B------:R-:W-:Y:S01]  /*2690*/  VIADD R11, R11, 0x1 ;  /* 0x000000010b0b7836 */ /* 0x000fe20000000000 */
[----:B------:R-:W-:Y:S01]  /*26a0*/  PLOP3.LUT P1, PT, PT, PT, PT, 0x80, 0x8 ;  /* 0x000000000008781c */ /* 0x000fe20003f2f070 */
[----:B------:R-:W-:Y:S02]  /*26b0*/  UIADD3 UR45, UPT, UPT, UR38, UR57, URZ ;  /* 0x00000039262d7290 */ /* 0x000fe4000fffe0ff */
[----:B------:R-:W-:Y:S01]  /*26c0*/  UIADD3 UR46, UPT, UPT, UR37, UR56, URZ ;  /* 0x00000038252e7290 */ /* 0x000fe2000fffe0ff */
[----:B------:R-:W-:-:S04]  /*26d0*/  ISETP.NE.AND P0, PT, R11, 0x2, PT ;  /* 0x000000020b00780c */ /* 0x000fc80003f05270 */
[----:B------:R-:W-:Y:S02]  /*26e0*/  SEL R3, RZ, 0x1, P0 ;  /* 0x00000001ff037807 */ /* 0x000fe40000000000 */
[----:B------:R-:W-:Y:S02]  /*26f0*/  SEL R11, R11, RZ, P0 ;  /* 0x000000ff0b0b7207 */ /* 0x000fe40000000000 */
[----:B------:R-:W-:Y:S01]  /*2700*/  LOP3.LUT R10, R10, R3, RZ, 0x3c, !PT ;  /* 0x000000030a0a7212 */ /* 0x000fe200078e3cff */
[----:B------:R-:W-:Y:S06]  /*2710*/  BRA.U UP1, `(.L_x_43) ;  /* 0xfffffff101607547 */ /* 0x000fec000b83ffff */
[----:B------:R-:W-:Y:S01]  /*2720*/  UIADD3 UR7, UPT, UPT, UR6, 0x58, URZ ;  /* 0x0000005806077890 */ /* 0x000fe2000fffe0ff */
[----:B------:R-:W-:-:S03]  /*2730*/  SHF.L.U32 R3, R12, 0x1f, RZ ;  /* 0x0000001f0c037819 */ /* 0x000fc600000006ff */
[----:B------:R-:W-:-:S09]  /*2740*/  ULEA UR4, UR13, UR7, 0x3 ;  /* 0x000000070d047291 */ /* 0x000fd2000f8e18ff */
[----:B------:R-:W2:Y:S02]  /*2750*/  SYNCS.PHASECHK.TRANS64.TRYWAIT P0, [UR4], R3 ;  /* 0x00000003ff0075a7 */ /* 0x000ea40008001104 */
[----:B--2---:R-:W-:Y:S05]  /*2760*/  @!P0 BRA `(.L_x_44) ;  /* 0x00000068002c8947 */ /* 0x004fea0003800000 */
.L_x_120:
[----:B------:R-:W-:-:S04]  /*2770*/  UIADD3 UR4, UPT, UPT, UR13, 0x1, URZ ;  /* 0x000000010d047890 */ /* 0x000fc8000fffe0ff */
[----:B------:R-:W-:-:S04]  /*2780*/  UISETP.NE.AND UP0, UPT, UR4, 0xb, UPT ;  /* 0x0000000b0400788c */ /* 0x000fc8000bf05270 */
[----:B------:R-:W-:Y:S02]  /*2790*/  USEL UR6, URZ, 0x1, UP0 ;  /* 0x00000001ff067887 */ /* 0x000fe40008000000 */
[----:B------:R-:W-:-:S04]  /*27a0*/  USEL UR4, UR4, URZ, UP0 ;  /* 0x000000ff04047287 */ /* 0x000fc80008000000 */
[----:B------:R-:W-:Y:S01]  /*27b0*/  ULEA UR5, UR4, UR7, 0x3 ;  /* 0x0000000704057291 */ /* 0x000fe2000f8e18ff */
[----:B------:R-:W-:-:S04]  /*27c0*/  LOP3.LUT R2, R12, UR6, RZ, 0x3c, !PT ;  /* 0x000000060c027c12 */ /* 0x000fc8000f8e3cff */
[----:B-1----:R-:W-:-:S04]  /*27d0*/  SHF.L.U32 R3, R2, 0x1f, RZ ;  /* 0x0000001f02037819 */ /* 0x002fc800000006ff */
[----:B------:R-:W1:Y:S02]  /*27e0*/  SYNCS.PHASECHK.TRANS64.TRYWAIT P0, [UR5], R3 ;  /* 0x00000003ff0075a7 */ /* 0x000e640008001105 */
[----:B-1----:R-:W-:Y:S05]  /*27f0*/  @!P0 BRA `(.L_x_45) ;  /* 0x0000006800208947 */ /* 0x002fea0003800000 */
.L_x_122:
        /* <DEDUP_REMOVED lines=9> */
.L_x_124:
        /* <DEDUP_REMOVED lines=9> */
.L_x_126:
        /* <DEDUP_REMOVED lines=9> */
.L_x_128:
        /* <DEDUP_REMOVED lines=9> */
.L_x_130:
        /* <DEDUP_REMOVED lines=9> */
.L_x_132:
        /* <DEDUP_REMOVED lines=9> */
.L_x_134:
        /* <DEDUP_REMOVED lines=9> */
.L_x_136:
        /* <DEDUP_REMOVED lines=9> */
.L_x_138:
[----:B------:R-:W-:-:S04]  /*2c80*/  UIADD3 UR4, UPT, UPT, UR4, 0x1, URZ ;  /* 0x0000000104047890 */ /* 0x000fc8000fffe0ff */
[----:B------:R-:W-:-:S04]  /*2c90*/  UISETP.NE.AND UP0, UPT, UR4, 0xb, UPT ;  /* 0x0000000b0400788c */ /* 0x000fc8000bf05270 */
[----:B------:R-:W-:Y:S02]  /*2ca0*/  USEL UR5, URZ, 0x1, UP0 ;  /* 0x00000001ff057887 */ /* 0x000fe40008000000 */
[----:B------:R-:W-:-:S04]  /*2cb0*/  USEL UR4, UR4, URZ, UP0 ;  /* 0x000000ff04047287 */ /* 0x000fc80008000000 */
[----:B------:R-:W-:Y:S01]  /*2cc0*/  ULEA UR4, UR4, UR7, 0x3 ;  /* 0x0000000704047291 */ /* 0x000fe2000f8e18ff */
[----:B-1----:R-:W-:-:S04]  /*2cd0*/  LOP3.LUT R3, R2, UR5, RZ, 0x3c, !PT ;  /* 0x0000000502037c12 */ /* 0x002fc8000f8e3cff */
[----:B------:R-:W-:Y:S01]  /*2ce0*/  SHF.L.U32 R3, R3, 0x1f, RZ ;  /* 0x0000001f03037819 */ /* 0x000fe200000006ff */
[----:B------:R-:W-:-:S07]  /*2cf0*/  IMAD.U32 R0, RZ, RZ, UR4 ;  /* 0x00000004ff007e24 */ /* 0x000fce000f8e00ff */
.L_x_54:
[----:B-1----:R1:W2:Y:S02]  /*2d00*/  SYNCS.PHASECHK.TRANS64.TRYWAIT P0, [R0+URZ], R3 ;  /* 0x00000003000075a7 */ /* 0x0022a400080011ff */
[----:B--2---:R-:W-:Y:S05]  /*2d10*/  @!P0 NANOSLEEP.SYNCS 0x989680 ;  /* 0x009896800000895d */ /* 0x004fea0003900000 */
[----:B------:R-:W2:Y:S02]  /*2d20*/  @!P0 SYNCS.PHASECHK.TRANS64 P0, [R0+URZ], R3 ;  /* 0x00000003000085a7 */ /* 0x000ea400080010ff */
[----:B--2---:R-:W-:Y:S05]  /*2d30*/  @P0 EXIT ;  /* 0x000000000000094d */ /* 0x004fea0003800000 */
[----:B------:R-:W-:Y:S05]  /*2d40*/  BRA `(.L_x_54) ;  /* 0xfffffffc00ec7947 */ /* 0x000fea000383ffff */
.L_x_23:
[----:B------:R-:W-:-:S04]  /*2d50*/  UISETP.NE.AND UP0, UPT, UR59, URZ, UPT ;  /* 0x000000ff3b00728c */ /* 0x000fc8000bf05270 */
[----:B------:R-:W-:-:S09]  /*2d60*/  UISETP.NE.OR UP0, UPT, UR20, 0x1, UP0 ;  /* 0x000000011400788c */ /* 0x000fd20008705670 */
[----:B------:R-:W-:Y:S05]  /*2d70*/  BRA.U UP0, `(.L_x_55) ;  /* 0x0000000500487547 */ /* 0x000fea000b800000 */
[----:B------:R-:W-:Y:S01]  /*2d80*/  ISETP.GE.U32.AND P2, PT, R0, 0x2, PT ;  /* 0x000000020000780c */ /* 0x000fe20003f46070 */
[----:B------:R-:W-:Y:S01]  /*2d90*/  IMAD.MOV.U32 R12, RZ, RZ, 0x1 ;  /* 0x00000001ff0c7424 */ /* 0x000fe200078e00ff */
[----:B------:R-:W-:Y:S02]  /*2da0*/  CS2R R10, SRZ ;  /* 0x00000000000a7805 */ /* 0x000fe4000001ff00 */
[----:B------:R-:W-:Y:S01]  /*2db0*/  CS2R R8, SRZ ;  /* 0x0000000000087805 */ /* 0x000fe2000001ff00 */
[----:B------:R-:W-:Y:S01]  /*2dc0*/  UMOV UR4, 0x400 ;  /* 0x0000040000047882 */ /* 0x000fe20000000000 */
[----:B------:R-:W-:Y:S01]  /*2dd0*/  UMOV UR5, URZ ;  /* 0x000000ff00057c82 */ /* 0x000fe20008000000 */
[----:B------:R-:W-:-:S12]  /*2de0*/  ULEA UR6, UR59, UR4, 0x18 ;  /* 0x000000043b067291 */ /* 0x000fd8000f8ec0ff */
.L_x_59:
[----:B------:R-:W-:Y:S02]  /*2df0*/  LEA R2, R8, UR6, 0x3 ;  /* 0x0000000608027c11 */ /* 0x000fe4000f8e18ff */
[----:B------:R-:W-:-:S03]  /*2e00*/  SHF.L.U32 R5, R9, 0x1f, RZ ;  /* 0x0000001f09057819 */ /* 0x000fc600000006ff */
[----:B------:R-:W-:Y:S01]  /*2e10*/  VIADD R4, R2, 0x140 ;  /* 0x0000014002047836 */ /* 0x000fe20000000000 */
[----:B------:R-:W2:Y:S02]  /*2e20*/  SYNCS.PHASECHK.TRANS64.TRYWAIT P0, [R2+URZ+0x130], R5 ;  /* 0x00013005020075a7 */ /* 0x000ea400080011ff */
[----:B--2---:R-:W-:Y:S05]  /*2e30*/  @!P0 BRA `(.L_x_56) ;  /* 0x0000006400688947 */ /* 0x004fea0003800000 */
.L_x_139:
[----:B------:R-:W-:Y:S01]  /*2e40*/  ULEA UR4, UR5, UR6, 0x3 ;  /* 0x0000000605047291 */ /* 0x000fe2000f8e18ff */
[----:B------:R-:W-:Y:S02]  /*2e50*/  PRMT R4, RZ, 0x654, R4 ;  /* 0x00000654ff047816 */ /* 0x000fe40000000004 */
[----:B--2---:R-:W-:Y:S01]  /*2e60*/  SHF.L.U32 R5, R12, 0x1f, RZ ;  /* 0x0000001f0c057819 */ /* 0x004fe200000006ff */
[----:B------:R-:W-:Y:S01]  /*2e70*/  UIADD3 UR7, UPT, UPT, UR4, 0xd0, URZ ;  /* 0x000000d004077890 */ /* 0x000fe2000fffe0ff */
[----:B------:R2:W-:Y:S05]  /*2e80*/  SYNCS.ARRIVE.TRANS64.RED.A1T0 RZ, [R4+URZ], RZ ;  /* 0x000000ff04ff79a7 */ /* 0x0005ea00081004ff */
[----:B------:R-:W-:Y:S01]  /*2e90*/  IMAD.U32 R7, RZ, RZ, UR7 ;  /* 0x00000007ff077e24 */ /* 0x000fe2000f8e00ff */
[----:B------:R-:W3:Y:S04]  /*2ea0*/  SYNCS.PHASECHK.TRANS64.TRYWAIT P0, [UR4+0xe0], R5 ;  /* 0x0000e005ff0075a7 */ /* 0x000ee80008001104 */
[----:B------:R-:W-:Y:S01]  /*2eb0*/  PRMT R6, R0, 0x654, R7 ;  /* 0x0000065400067816 */ /* 0x000fe20000000007 */
[----:B--2---:R-:W-:Y:S01]  /*2ec0*/  @!P2 IMAD.MOV.U32 R4, RZ, RZ, 0x10 ;  /* 0x00000010ff04a424 */ /* 0x004fe200078e00ff */
[----:B---3--:R-:W-:Y:S06]  /*2ed0*/  @!P0 BRA `(.L_x_57) ;  /* 0x0000006400548947 */ /* 0x008fec0003800000 */
.L_x_141:
[----:B------:R-:W-:Y:S01]  /*2ee0*/  ULEA UR8, UR5, UR6, 0x4 ;  /* 0x0000000605087291 */ /* 0x000fe2000f8e20ff */
[----:B------:R-:W-:Y:S01]  /*2ef0*/  SEL R3, R6, R3, !P2 ;  /* 0x0000000306037207 */ /* 0x000fe20005000000 */
[----:B------:R-:W-:Y:S01]  /*2f00*/  UIADD3 UR9, UPT, UPT, UR4, 0xd0, URZ ;  /* 0x000000d004097890 */ /* 0x000fe2000fffe0ff */
[----:B--2---:R-:W-:Y:S01]  /*2f10*/  LEA R2, R11, UR6, 0x3 ;  /* 0x000000060b027c11 */ /* 0x004fe2000f8e18ff */
[----:B------:R-:W-:Y:S01]  /*2f20*/  UIADD3 UR8, UPT, UPT, UR8, 0x160, URZ ;  /* 0x0000016008087890 */ /* 0x000fe2000fffe0ff */
[----:B------:R-:W-:Y:S01]  /*2f30*/  SHF.L.U32 R5, R10, 0x1f, RZ ;  /* 0x0000001f0a057819 */ /* 0x000fe200000006ff */
[----:B------:R2:W-:Y:S01]  /*2f40*/  @!P2 SYNCS.ARRIVE.TRANS64.RED RZ, [R3+URZ], R4 ;  /* 0x0000000403ffa9a7 */ /* 0x0005e200080004ff */
[----:B------:R-:W-:Y:S01]  /*2f50*/  UIADD3 UR4, UPT, UPT, UR5, 0x1, URZ ;  /* 0x0000000105047890 */ /* 0x000fe2000fffe0ff */
[----:B------:R-:W-:-:S03]  /*2f60*/  VIADD R8, R8, 0x1 ;  /* 0x0000000108087836 */ /* 0x000fc60000000000 */
[----:B------:R-:W-:Y:S02]  /*2f70*/  UISETP.NE.AND UP0, UPT, UR4, 0x2, UPT ;  /* 0x000000020400788c */ /* 0x000fe4000bf05270 */
[----:B------:R-:W-:Y:S06]  /*2f80*/  UGETNEXTWORKID.BROADCAST [UR8], [UR9] ;  /* 0x00000000080073ca */ /* 0x000fec0008000100 */
[----:B------:R-:W-:Y:S01]  /*2f90*/  USEL UR7, URZ, 0x1, UP0 ;  /* 0x00000001ff077887 */ /* 0x000fe20008000000 */
[----:B------:R-:W-:Y:S01]  /*2fa0*/  ISETP.NE.AND P0, PT, R8, 0x2, PT ;  /* 0x000000020800780c */ /* 0x000fe20003f05270 */
[----:B------:R-:W-:Y:S01]  /*2fb0*/  USEL UR5, UR4, URZ, UP0 ;  /* 0x000000ff04057287 */ /* 0x000fe20008000000 */
[----:B------:R-:W3:Y:S03]  /*2fc0*/  SYNCS.PHASECHK.TRANS64.TRYWAIT P1, [R2+URZ+0xd0], R5 ;  /* 0x0000d005020075a7 */ /* 0x000ee600080211ff */
[----:B------:R-:W-:Y:S01]  /*2fd0*/  LOP3.LUT R12, R12, UR7, RZ, 0x3c, !PT ;  /* 0x000000070c0c7c12 */ /* 0x000fe2000f8e3cff */
[----:B--23--:R-:W-:Y:S07]  /*2fe0*/  @!P1 BRA `(.L_x_58) ;  /* 0x0000006400289947 */ /* 0x00cfee0003800000 */
.L_x_142:
[C---:B------:R-:W-:Y:S01]  /*2ff0*/  LEA R4, R11.reuse, UR6, 0x4 ;  /* 0x000000060b047c11 */ /* 0x040fe2000f8e20ff */
[----:B--2---:R-:W-:Y:S01]  /*3000*/  VIADD R2, R2, 0xe0 ;  /* 0x000000e002027836 */ /* 0x004fe20000000000 */
[----:B------:R-:W-:Y:S01]  /*3010*/  SEL R8, R8, RZ, P0 ;  /* 0x000000ff08087207 */ /* 0x000fe20000000000 */
[----:B------:R-:W-:-:S03]  /*3020*/  VIADD R11, R11, 0x1 ;  /* 0x000000010b0b7836 */ /* 0x000fc60000000000 */
[----:B------:R-:W2:Y:S01]  /*3030*/  LDS.128 R4, [R4+0x160] ;  /* 0x0001600004047984 */ /* 0x000ea20000000c00 */
[----:B------:R-:W-:Y:S02]  /*3040*/  PRMT R2, RZ, 0x654, R2 ;  /* 0x00000654ff027816 */ /* 0x000fe40000000002 */
[C---:B------:R-:W-:Y:S01]  /*3050*/  ISETP.NE.AND P1, PT, R11.reuse, 0x2, PT ;  /* 0x000000020b00780c */ /* 0x040fe20003f25270 */
[----:B------:R-:W-:Y:S01]  /*3060*/  @!PT LDS RZ, [RZ] ;  /* 0x00000000fffff984 */ /* 0x000fe20000000800 */
[----:B------:R-:W-:Y:S01]  /*3070*/  @!PT LDS RZ, [RZ] ;  /* 0x00000000fffff984 */ /* 0x000fe20000000800 */
[----:B------:R-:W-:Y:S01]  /*3080*/  @!PT LDS RZ, [RZ] ;  /* 0x00000000fffff984 */ /* 0x000fe20000000800 */
[----:B------:R-:W-:Y:S01]  /*3090*/  @!PT LDS RZ, [RZ] ;  /* 0x00000000fffff984 */ /* 0x000fe20000000800 */
[----:B------:R3:W-:Y:S06]  /*30a0*/  MEMBAR.ALL.CTA ;  /* 0x0000000000007992 */ /* 0x0007ec0000008000 */
[----:B---3--:R-:W3:Y:S01]  /*30b0*/  FENCE.VIEW.ASYNC.S ;  /* 0x00000000000073c6 */ /* 0x008ee20000000000 */
[----:B------:R-:W-:Y:S01]  /*30c0*/  SEL R11, R11, RZ, P1 ;  /* 0x000000ff0b0b7207 */ /* 0x000fe20000800000 */
[----:B---3--:R3:W-:Y:S01]  /*30d0*/  SYNCS.ARRIVE.TRANS64.RED.A1T0 RZ, [R2+URZ], RZ ;  /* 0x000000ff02ff79a7 */ /* 0x0087e200081004ff */
[----:B--2---:R-:W-:-:S02]  /*30e0*/  LOP3.LUT P3, RZ, R6, 0x1, RZ, 0xc0, !PT ;  /* 0x0000000106ff7812 */ /* 0x004fc4000786c0ff */
[----:B------:R-:W-:-:S04]  /*30f0*/  SEL R5, RZ, 0x1, P1 ;  /* 0x00000001ff057807 */ /* 0x000fc80000800000 */
[----:B------:R-:W-:Y:S02]  /*3100*/  LOP3.LUT R10, R10, R5, RZ, 0x3c, !PT ;  /* 0x000000050a0a7212 */ /* 0x000fe400078e3cff */
[----:B---3--:R-:W-:-:S04]  /*3110*/  SEL R2, RZ, 0x1, P0 ;  /* 0x00000001ff027807 */ /* 0x008fc80000000000 */
[----:B------:R-:W-:Y:S01]  /*3120*/  LOP3.LUT R9, R9, R2, RZ, 0x3c, !PT ;  /* 0x0000000209097212 */ /* 0x000fe200078e3cff */
[----:B------:R-:W-:Y:S06]  /*3130*/  @P3 BRA `(.L_x_59) ;  /* 0xfffffffc002c3947 */ /* 0x000fec000383ffff */
[----:B------:R-:W-:Y:S01]  /*3140*/  ULEA UR4, UR5, UR6, 0x3 ;  /* 0x0000000605047291 */ /* 0x000fe2000f8e18ff */
[----:B------:R-:W-:-:S08]  /*3150*/  SHF.L.U32 R3, R12, 0x1f, RZ ;  /* 0x0000001f0c037819 */ /* 0x000fd000000006ff */
[----:B------:R-:W2:Y:S02]  /*3160*/  SYNCS.PHASECHK.TRANS64 P0, [UR4+0xe0], R3 ;  /* 0x0000e003ff0075a7 */ /* 0x000ea40008001004 */
[----:B--2---:R-:W-:Y:S05]  /*3170*/  @P0 BRA `(.L_x_60) ;  /* 0x0000000000080947 */ /* 0x004fea0003800000 */
[----:B------:R-:W2:Y:S02]  /*3180*/  SYNCS.PHASECHK.TRANS64.TRYWAIT P0, [UR4+0xe0], R3 ;  /* 0x0000e003ff0075a7 */ /* 0x000ea40008001104 */
[----:B--2---:R-:W-:Y:S05]  /*3190*/  @!P0 BRA `(.L_x_61) ;  /* 0x0000006000d08947 */ /* 0x004fea0003800000 */
.L_x_60:
[----:B------:R-:W-:-:S04]  /*31a0*/  UIADD3 UR7, UPT, UPT, UR5, 0x1, URZ ;  /* 0x0000000105077890 */ /* 0x000fc8000fffe0ff */
[----:B------:R-:W-:-:S04]  /*31b0*/  UISETP.NE.AND UP0, UPT, UR7, 0x2, UPT ;  /* 0x000000020700788c */ /* 0x000fc8000bf05270 */
[----:B------:R-:W-:Y:S02]  /*31c0*/  USEL UR8, URZ, 0x1, UP0 ;  /* 0x00000001ff087887 */ /* 0x000fe40008000000 */
[----:B------:R-:W-:-:S04]  /*31d0*/  USEL UR7, UR7, URZ, UP0 ;  /* 0x000000ff07077287 */ /* 0x000fc80008000000 */
[----:B------:R-:W-:Y:S01]  /*31e0*/  ULEA UR7, UR7, UR6, 0x3 ;  /* 0x0000000607077291 */ /* 0x000fe2000f8e18ff */
[----:B--2---:R-:W-:-:S04]  /*31f0*/  LOP3.LUT R3, R12, UR8, RZ, 0x3c, !PT ;  /* 0x000000080c037c12 */ /* 0x004fc8000f8e3cff */
[----:B------:R-:W-:-:S04]  /*3200*/  SHF.L.U32 R0, R3, 0x1f, RZ ;  /* 0x0000001f03007819 */ /* 0x000fc800000006ff */
[----:B------:R-:W2:Y:S02]  /*3210*/  SYNCS.PHASECHK.TRANS64 P0, [UR7+0xe0], R0 ;  /* 0x0000e000ff0075a7 */ /* 0x000ea40008001007 */
[----:B-12---:R-:W-:Y:S05]  /*3220*/  @P0 EXIT ;  /* 0x000000000000094d */ /* 0x006fea0003800000 */
[----:B------:R-:W-:Y:S02]  /*3230*/  SHF.L.U32 R3, R3, 0x1f, RZ ;  /* 0x0000001f03037819 */ /* 0x000fe400000006ff */
[----:B------:R-:W-:-:S07]  /*3240*/  MOV R0, UR7 ;  /* 0x0000000700007c02 */ /* 0x000fce0008000f00 */
.L_x_62:
[----:B-1----:R1:W2:Y:S02]  /*3250*/  SYNCS.PHASECHK.TRANS64.TRYWAIT P0, [R0+URZ+0xe0], R3 ;  /* 0x0000e003000075a7 */ /* 0x0022a400080011ff */
[----:B--2---:R-:W-:Y:S05]  /*3260*/  @!P0 NANOSLEEP.SYNCS 0x989680 ;  /* 0x009896800000895d */ /* 0x004fea0003900000 */
[----:B------:R-:W2:Y:S02]  /*3270*/  @!P0 SYNCS.PHASECHK.TRANS64 P0, [R0+URZ+0xe0], R3 ;  /* 0x0000e003000085a7 */ /* 0x000ea400080010ff */
[----:B--2---:R-:W-:Y:S05]  /*3280*/  @P0 EXIT ;  /* 0x000000000000094d */ /* 0x004fea0003800000 */
[----:B------:R-:W-:Y:S05]  /*3290*/  BRA `(.L_x_62) ;  /* 0xfffffffc00ec7947 */ /* 0x000fea000383ffff */
.L_x_55:
[----:B------:R-:W-:Y:S05]  /*32a0*/  BRA.U UP5, `(.L_x_63) ;  /* 0x0000000d05987547 */ /* 0x000fea000b800000 */
[----:B------:R-:W-:Y:S01]  /*32b0*/  UMOV UR4, 0x40 ;  /* 0x0000004000047882 */ /* 0x000fe20000000000 */
[----:B------:R-:W-:Y:S01]  /*32c0*/  NOP ;  /* 0x0000000000007918 */ /* 0x000fe20000000000 */
[----:B------:R-:W-:Y:S01]  /*32d0*/  ULEA UR5, UR59, UR4, 0x18 ;  /* 0x000000043b057291 */ /* 0x000fe2000f8ec0ff */
[----:B------:R-:W-:Y:S02]  /*32e0*/  UMOV UR6, 0x400 ;  /* 0x0000040000067882 */ /* 0x000fe40000000000 */
[----:B------:R-:W-:-:S06]  /*32f0*/  ULEA UR6, UR59, UR6, 0x18 ;  /* 0x000000063b067291 */ /* 0x000fcc000f8ec0ff */
[----:B------:R-:W2:Y:S02]  /*3300*/  LDS.U8 R0, [UR5+0x1c] ;  /* 0x00001c05ff007984 */ /* 0x000ea40008000000 */
[----:B--2---:R-:W-:-:S13]  /*3310*/  ISETP.NE.AND P0, PT, R0, RZ, PT ;  /* 0x000000ff0000720c */ /* 0x004fda0003f05270 */
[----:B------:R-:W-:Y:S05]  /*3320*/  @P0 BRA `(.L_x_64) ;  /* 0x0000000000580947 */ /* 0x000fea0003800000 */
[----:B------:R-:W-:-:S13]  /*3330*/  ELECT P0, URZ, PT ;  /* 0x0000000000ff782f */ /* 0x000fda0003800000 */
[----:B------:R-:W-:Y:S05]  /*3340*/  @!P0 BRA `(.L_x_65) ;  /* 0x0000000000608947 */ /* 0x000fea0003800000 */
[----:B------:R-:W-:Y:S01]  /*3350*/  UMOV UR4, 0x10 ;  /* 0x0000001000047882 */ /* 0x000fe20000000000 */
[----:B------:R-:W-:Y:S01]  /*3360*/  HFMA2 R0, -RZ, RZ, 0, 5.9604644775390625e-08 ;  /* 0x00000001ff007431 */ /* 0x000fe200000001ff */
[----:B------:R-:W-:-:S03]  /*3370*/  MOV R2, 0xffff ;  /* 0x0000ffff00027802 */ /* 0x000fc60000000f00 */
[----:B------:R-:W-:Y:S04]  /*3380*/  DEPBAR.LE SB2, 0x36 ;  /* 0x0000ad800000791a */ /* 0x000fe80000000000 */
[----:B------:R-:W2:Y:S02]  /*3390*/  UTCATOMSWS.FIND_AND_SET.ALIGN UP0, UR4, UR4 ;  /* 0x00000004000475e3 */ /* 0x000ea40008000800 */
[----:B--2---:R-:W-:Y:S01]  /*33a0*/  MOV R5, UR4 ;  /* 0x0000000400057c02 */ /* 0x004fe20008000f00 */
[----:B------:R-:W-:Y:S06]  /*33b0*/  BRA.U UP0, `(.L_x_66) ;  /* 0x0000000100187547 */ /* 0x000fec000b800000 */
.L_x_67:
[----:B------:R-:W-:Y:S05]  /*33c0*/  NANOSLEEP 0x64 ;  /* 0x000000640000795d */ /* 0x000fea0003800000 */
[----:B------:R-:W-:-:S05]  /*33d0*/  UMOV UR4, 0x10 ;  /* 0x0000001000047882 */ /* 0x000fca0000000000 */
[----:B------:R-:W-:Y:S04]  /*33e0*/  DEPBAR.LE SB2, 0x36 ;  /* 0x0000ad800000791a */ /* 0x000fe80000000000 */
[----:B------:R-:W2:Y:S02]  /*33f0*/  UTCATOMSWS.FIND_AND_SET.ALIGN UP0, UR4, UR4 ;  /* 0x00000004000475e3 */ /* 0x000ea40008000800 */
[----:B--2---:R-:W-:Y:S01]  /*3400*/  MOV R5, UR4 ;  /* 0x0000000400057c02 */ /* 0x004fe20008000f00 */
[----:B------:R-:W-:Y:S05]  /*3410*/  BRA.U !UP0, `(.L_x_67) ;  /* 0xfffffffd08e87547 */ /* 0x000fea000b83ffff */
.L_x_66:
[-C--:B------:R-:W-:Y:S02]  /*3420*/  SHF.L.U32 R2, R2, R5.reuse, RZ ;  /* 0x0000000502027219 */ /* 0x080fe400000006ff */
[----:B------:R-:W-:Y:S01]  /*3430*/  SHF.L.U32 R0, R0, R5, RZ ;  /* 0x0000000500007219 */ /* 0x000fe200000006ff */
[----:B------:R-:W-:Y:S02]  /*3440*/  IMAD.SHL.U32 R5, R5, 0x20, RZ ;  /* 0x0000002005057824 */ /* 0x000fe400078e00ff */
[----:B------:R2:W-:Y:S04]  /*3450*/  ATOMS.OR RZ, [UR5+0x14], R2 ;  /* 0x00001402ffff798c */ /* 0x0005e8000b000005 */
[----:B------:R2:W-:Y:S04]  /*3460*/  ATOMS.OR RZ, [UR5+0x18], R0 ;  /* 0x00001800ffff798c */ /* 0x0005e8000b000005 */
[----:B------:R2:W-:Y:S01]  /*3470*/  STS [UR6+0x180], R5 ;  /* 0x00018005ff007988 */ /* 0x0005e20008000806 */
[----:B------:R-:W-:Y:S05]  /*3480*/  BRA `(.L_x_65) ;  /* 0x0000000000107947 */ /* 0x000fea0003800000 */
.L_x_64:
[----:B------:R-:W-:Y:S02]  /*3490*/  MOV R0, 0xffffffff ;  /* 0xffffffff00007802 */ /* 0x000fe40000000f00 */
[----:B------:R-:W-:-:S03]  /*34a0*/  MOV R4, 0x34d0 ;  /* 0x000034d000047802 */ /* 0x000fc60000000f00 */
[----:B------:R2:W-:Y:S04]  /*34b0*/  STS [UR6+0x180], R0 ;  /* 0x00018000ff007988 */ /* 0x0005e80008000806 */
[----:B-12--5:R-:W-:Y:S05]  /*34c0*/  CALL.REL.NOINC `($__internal_1_$__cuda_sm10x_tcgen05_guardrail_trap_phase_invalid_during_alloc) ;  /* 0x0000006400547944 */ /* 0x026fea0003c00000 */
.L_x_65:
[----:B------:R-:W-:Y:S05]  /*34d0*/  WARPSYNC.ALL ;  /* 0x0000000000007948 */ /* 0x000fea0003800000 */
[----:B------:R-:W3:Y:S01]  /*34e0*/  S2UR UR4, SR_CgaCtaId ;  /* 0x00000000000479c3 */ /* 0x000ee20000008800 */
[----:B------:R-:W-:Y:S01]  /*34f0*/  UMOV UR18, 0x400 ;  /* 0x0000040000127882 */ /* 0x000fe20000000000 */
[----:B------:R-:W-:-:S06]  /*3500*/  NOP ;  /* 0x0000000000007918 */ /* 0x000fcc0000000000 */
[----:B------:R-:W-:Y:S06]  /*3510*/  BAR.ARV 0x6, 0xa0 ;  /* 0x0182800000007b1d */ /* 0x000fec0000002000 */
[----:B------:R-:W4:Y:S01]  /*3520*/  LDCU UR5, c[0x0][0x38c] ;  /* 0x00007180ff0577ac */ /* 0x000f220008000800 */
[----:B------:R-:W-:Y:S01]  /*3530*/  LOP3.LUT R3, R3, 0xffff, RZ, 0xc0, !PT ;  /* 0x0000ffff03037812 */ /* 0x000fe200078ec0ff */
[----:B------:R-:W-:Y:S01]  /*3540*/  IMAD.MOV.U32 R11, RZ, RZ, 0x1 ;  /* 0x00000001ff0b7424 */ /* 0x000fe200078e00ff */
[----:B------:R-:W-:Y:S01]  /*3550*/  CS2R R8, SRZ ;  /* 0x0000000000087805 */ /* 0x000fe2000001ff00 */
[----:B------:R-:W1:Y:S01]  /*3560*/  LDCU UR8, c[0x0][0x38c] ;  /* 0x00007180ff0877ac */ /* 0x000e620008000800 */
[----:B------:R-:W-:Y:S01]  /*3570*/  R2UR UR20, R3 ;  /* 0x00000000031472ca */ /* 0x000fe200000e0000 */
[----:B------:R-:W-:Y:S01]  /*3580*/  IMAD.MOV.U32 R10, RZ, RZ, RZ ;  /* 0x000000ffff0a7224 */ /* 0x000fe200078e00ff */
[----:B------:R-:W-:Y:S01]  /*3590*/  UMOV UR22, URZ ;  /* 0x000000ff00167c82 */ /* 0x000fe20008000000 */
[----:B------:R-:W-:Y:S01]  /*35a0*/  UMOV UR14, URZ ;  /* 0x000000ff000e7c82 */ /* 0x000fe20008000000 */
[----:B---3--:R-:W-:Y:S01]  /*35b0*/  ULEA UR18, UR4, UR18, 0x18 ;  /* 0x0000001204127291 */ /* 0x008fe2000f8ec0ff */
[----:B------:R-:W-:Y:S01]  /*35c0*/  UMOV UR26, 0x0 ;  /* 0x00000000001a7882 */ /* 0x000fe20000000000 */
[----:B------:R-:W-:-:S02]  /*35d0*/  UMOV UR27, 0x4380010 ;  /* 0x04380010001b7882 */ /* 0x000fc40000000000 */
[----:B------:R-:W-:Y:S02]  /*35e0*/  UIADD3 UR6, UPT, UPT, UR18, 0x7300, URZ ;  /* 0x0000730012067890 */ /* 0x000fe4000fffe0ff */
[----:B------:R-:W-:Y:S02]  /*35f0*/  UIADD3 UR7, UPT, UPT, UR18, 0x12300, URZ ;  /* 0x0001230012077890 */ /* 0x000fe4000fffe0ff */
[----:B----4-:R-:W-:Y:S01]  /*3600*/  UIADD3 UR5, UPT, UPT, UR5, 0x3f, URZ ;  /* 0x0000003f05057890 */ /* 0x010fe2000fffe0ff */
[----:B--2---:R-:W2:Y:S01]  /*3610*/  LDS R0, [UR18+0x180] ;  /* 0x00018012ff007984 */ /* 0x004ea20008000800 */
[----:B------:R-:W-:Y:S02]  /*3620*/  USHF.R.U32.HI UR6, URZ, 0x4, UR6 ;  /* 0x00000004ff067899 */ /* 0x000fe40008011606 */
[----:B------:R-:W-:Y:S02]  /*3630*/  USHF.R.S32.HI UR4, URZ, 0x1f, UR5 ;  /* 0x0000001fff047899 */ /* 0x000fe40008011405 */
[----:B------:R-:W-:-:S02]  /*3640*/  ULOP3.LUT UR6, UR6, 0x3fff, URZ, 0xc0, !UPT ;  /* 0x00003fff06067892 */ /* 0x000fc4000f8ec0ff */
[----:B------:R-:W-:Y:S02]  /*3650*/  ULEA.HI UR4, UR4, UR5, URZ, 0x6 ;  /* 0x0000000504047291 */ /* 0x000fe4000f8f30ff */
[----:B------:R-:W-:Y:S02]  /*3660*/  USHF.R.U32.HI UR5, URZ, 0x4, UR7 ;  /* 0x00000004ff057899 */ /* 0x000fe40008011607 */
[----:B------:R-:W-:Y:S02]  /*3670*/  USHF.R.S32.HI UR28, URZ, 0x6, UR4 ;  /* 0x00000006ff1c7899 */ /* 0x000fe40008011404 */
[----:B------:R-:W-:Y:S02]  /*3680*/  ULOP3.LUT UR4, UR5, 0x3fff, URZ, 0xc0, !UPT ;  /* 0x00003fff05047892 */ /* 0x000fe4000f8ec0ff */
[----:B------:R-:W-:Y:S02]  /*3690*/  UISETP.LT.AND UP0, UPT, UR28, 0x1, UPT ;  /* 0x000000011c00788c */ /* 0x000fe4000bf01270 */
[----:B------:R-:W-:-:S02]  /*36a0*/  ULOP3.LUT UR21, UR6, 0x10000, URZ, 0xfc, !UPT ;  /* 0x0001000006157892 */ /* 0x000fc4000f8efcff */
[----:B------:R-:W-:Y:S02]  /*36b0*/  USEL UR29, UR28, 0x1, !UP0 ;  /* 0x000000011c1d7887 */ /* 0x000fe4000c000000 */
[----:B------:R-:W-:Y:S02]  /*36c0*/  ULOP3.LUT UR4, UR4, 0x10000, URZ, 0xfc, !UPT ;  /* 0x0001000004047892 */ /* 0x000fe4000f8efcff */
[----:B------:R-:W-:Y:S02]  /*36d0*/  UIADD3 UR29, UPT, UPT, -UR29, URZ, URZ ;  /* 0x000000ff1d1d7290 */ /* 0x000fe4000fffe1ff */
[----:B-1----:R-:W-:Y:S01]  /*36e0*/  UISETP.GE.AND UP4, UPT, UR8, 0x1, UPT ;  /* 0x000000010800788c */ /* 0x002fe2000bf86270 */
[----:B------:R-:W-:Y:S01]  /*36f0*/  UMOV UR24, 0x0 ;  /* 0x0000000000187882 */ /* 0x000fe20000000000 */
[----:B------:R-:W-:Y:S01]  /*3700*/  UMOV UR25, 0x4380010 ;  /* 0x0438001000197882 */ /* 0x000fe20000000000 */
[----:B--2---:R-:W-:-:S15]  /*3710*/  R2UR UR30, R0 ;  /* 0x00000000001e72ca */ /* 0x004fde00000e0000 */
.L_x_74:
[----:B------:R-:W-:Y:S02]  /*3720*/  LEA R0, R10, UR18, 0x3 ;  /* 0x000000120a007c11 */ /* 0x000fe4000f8e18ff */
[----:B------:R-:W-:Y:S02]  /*3730*/  SHF.L.U32 R5, R9, 0x1f, RZ ;  /* 0x0000001f09057819 */ /* 0x000fe400000006ff */
[----:B------:R-:W-:Y:S01]  /*3740*/  PLOP3.LUT P0, PT, PT, PT, UP4, 0x80, 0x8 ;  /* 0x000000000008781c */ /* 0x000fe20003f0f048 */
[----:B------:R-:W-:Y:S01]  /*3750*/  VIADD R3, R0, 0xe0 ;  /* 0x000000e000037836 */ /* 0x000fe20000000000 */
[----:B-1----:R-:W1:Y:S02]  /*3760*/  SYNCS.PHASECHK.TRANS64.TRYWAIT P1, [R0+URZ+0xd0], R5 ;  /* 0x0000d005000075a7 */ /* 0x002e6400080211ff */
[----:B-1-3--:R-:W-:Y:S09]  /*3770*/  @!P1 BRA `(.L_x_68) ;  /* 0x0000005c00709947 */ /* 0x00aff20003800000 */
.L_x_144:
[----:B------:R-:W-:Y:S01]  /*3780*/  LEA R4, R10, UR18, 0x4 ;  /* 0x000000120a047c11 */ /* 0x000fe2000f8e20ff */
[----:B------:R-:W-:Y:S01]  /*3790*/  @UP4 ULEA UR5, UR14, UR18, 0x3 ;  /* 0x000000120e054291 */ /* 0x000fe2000f8e18ff */
[----:B------:R-:W-:Y:S01]  /*37a0*/  PLOP3.LUT P2, PT, PT, PT, PT, 0x80, 0x8 ;  /* 0x000000000008781c */ /* 0x000fe20003f4f070 */
[----:B------:R-:W-:Y:S01]  /*37b0*/  ULEA UR23, UR22, UR18, 0x3 ;  /* 0x0000001216177291 */ /* 0x000fe2000f8e18ff */
[----:B------:R-:W-:Y:S02]  /*37c0*/  PRMT R3, RZ, 0x654, R3 ;  /* 0x00000654ff037816 */ /* 0x000fe40000000003 */
[----:B-1----:R-:W1:Y:S01]  /*37d0*/  LDS.128 R4, [R4+0x160] ;  /* 0x0001600004047984 */ /* 0x002e620000000c00 */
[----:B------:R-:W-:Y:S02]  /*37e0*/  @P0 SHF.L.U32 R2, R8, 0x1f, RZ ;  /* 0x0000001f08020819 */ /* 0x000fe400000006ff */
[----:B------:R-:W-:Y:S01]  /*37f0*/  SHF.L.U32 R0, R11, 0x1f, RZ ;  /* 0x0000001f0b007819 */ /* 0x000fe200000006ff */
[----:B------:R-:W-:Y:S01]  /*3800*/  @!PT LDS RZ, [RZ] ;  /* 0x00000000fffff984 */ /* 0x000fe20000000800 */
[----:B------:R-:W-:Y:S01]  /*3810*/  @!PT LDS RZ, [RZ] ;  /* 0x00000000fffff984 */ /* 0x000fe20000000800 */
[----:B------:R-:W-:Y:S01]  /*3820*/  @!PT LDS RZ, [RZ] ;  /* 0x00000000fffff984 */ /* 0x000fe20000000800 */
[----:B------:R-:W-:Y:S01]  /*3830*/  @!PT LDS RZ, [RZ] ;  /* 0x00000000fffff984 */ /* 0x000fe20000000800 */
[----:B------:R2:W-:Y:S06]  /*3840*/  MEMBAR.ALL.CTA ;  /* 0x0000000000007992 */ /* 0x0005ec0000008000 */
[----:B--2---:R-:W2:Y:S02]  /*3850*/  FENCE.VIEW.ASYNC.S ;  /* 0x00000000000073c6 */ /* 0x004ea40000000000 */
[----:B--2---:R2:W-:Y:S01]  /*3860*/  SYNCS.ARRIVE.TRANS64.RED.A1T0 RZ, [R3+URZ], RZ ;  /* 0x000000ff03ff79a7 */ /* 0x0045e200081004ff */
[----:B------:R2:W3:Y:S01]  /*3870*/  @P0 SYNCS.PHASECHK.TRANS64.TRYWAIT P2, [UR5], R2 ;  /* 0x00000002ff0005a7 */ /* 0x0004e20008041105 */
[----:B------:R-:W-:Y:S01]  /*3880*/  ULEA.HI UR5, UR22, UR22, URZ, 0x1 ;  /* 0x0000001616057291 */ /* 0x000fe2000f8f08ff */
[----:B-1----:R-:W-:-:S03]  /*3890*/  LOP3.LUT P1, RZ, R6, 0x1, RZ, 0xc0, !PT ;  /* 0x0000000106ff7812 */ /* 0x002fc6000782c0ff */
[----:B------:R-:W-:Y:S02]  /*38a0*/  ULOP3.LUT UR6, UR5, 0xffe, URZ, 0xc0, !UPT ;  /* 0x00000ffe05067892 */ /* 0x000fe4000f8ec0ff */
[----:B------:R-:W-:Y:S02]  /*38b0*/  USHF.R.U32.HI UR19, URZ, 0x1, UR5 ;  /* 0x00000001ff137899 */ /* 0x000fe40008011605 */
[----:B------:R-:W-:Y:S02]  /*38c0*/  UIADD3 UR5, UPT, UPT, -UR6, UR22, URZ ;  /* 0x0000001606057290 */ /* 0x000fe4000fffe1ff */
[----:B------:R-:W-:-:S04]  /*38d0*/  UIMAD UR19, UR19, 0xe0, UR30 ;  /* 0x000000e0131378a4 */ /* 0x000fc8000f8e021e */
[----:B------:R-:W-:Y:S01]  /*38e0*/  ULEA UR19, UR5, UR19, 0x14 ;  /* 0x0000001305137291 */ /* 0x000fe2000f8ea0ff */
[----:B------:R-:W1:Y:S02]  /*38f0*/  SYNCS.PHASECHK.TRANS64.TRYWAIT P0, [UR23+0x110], R0 ;  /* 0x00011000ff0075a7 */ /* 0x000e640008001117 */
[----:B-123--:R-:W-:Y:S09]  /*3900*/  @!P0 BRA `(.L_x_69) ;  /* 0x0000005c00208947 */ /* 0x00eff20003800000 */
.L_x_146:
[----:B------:R-:W-:Y:S01]  /*3910*/  IADD3 R10, PT, PT, R10, 0x1, RZ ;  /* 0x000000010a0a7810 */ /* 0x000fe20007ffe0ff */
[----:B------:R-:W-:Y:S06]  /*3920*/  BRA.U !UP4, `(.L_x_70) ;  /* 0x000000010c987547 */ /* 0x000fec000b800000 */
[----:B------:R-:W-:Y:S01]  /*3930*/  UPLOP3.LUT UP2, UPT, UPT, UPT, UPT, 0x40, 0x4 ;  /* 0x000000000004789c */ /* 0x000fe20003f4e870 */
[----:B------:R-:W-:Y:S01]  /*3940*/  UMOV UR16, UR29 ;  /* 0x0000001d00107c82 */ /* 0x000fe20008000000 */
[----:B------:R-:W-:Y:S01]  /*3950*/  UMOV UR15, UR28 ;  /* 0x0000001c000f7c82 */ /* 0x000fe20008000000 */
[----:B------:R-:W-:-:S08]  /*3960*/  UMOV UR5, UR14 ;  /* 0x0000000e00057c82 */ /* 0x000fd00008000000 */
.L_x_73:
[----:B------:R-:W-:Y:S02]  /*3970*/  UIADD3 UR16, UPT, UPT, UR16, 0x1, URZ ;  /* 0x0000000110107890 */ /* 0x000fe4000fffe0ff */
[----:B--2---:R-:W-:Y:S02]  /*3980*/  ULEA UR7, UR5, UR18, 0x3 ;  /* 0x0000001205077291 */ /* 0x004fe4000f8e18ff */
[----:B------:R-:W-:Y:S01]  /*3990*/  UISETP.NE.AND UP3, UPT, UR16, URZ, UPT ;  /* 0x000000ff1000728c */ /* 0x000fe2000bf65270 */
[----:B---3--:R-:W-:Y:S10]  /*39a0*/  @P2 BRA `(.L_x_71) ;  /* 0x00000000000c2947 */ /* 0x008ff40003800000 */
[----:B-1----:R-:W-:Y:S04]  /*39b0*/  SHF.L.U32 R3, R8, 0x1f, RZ ;  /* 0x0000001f08037819 */ /* 0x002fe800000006ff */
[----:B------:R-:W1:Y:S02]  /*39c0*/  SYNCS.PHASECHK.TRANS64.TRYWAIT P0, [UR7], R3 ;  /* 0x00000003ff0075a7 */ /* 0x000e640008001107 */
[----:B-1----:R-:W-:Y:S05]  /*39d0*/  @!P0 BRA `(.L_x_72) ;  /* 0x0000005c00048947 */ /* 0x002fea0003800000 */
.L_x_71:
[----:B------:R-:W-:Y:S01]  /*39e0*/  UISETP.NE.AND UP0, UPT, UR15, 0x1, UPT ;  /* 0x000000010f00788c */ /* 0x000fe2000bf05270 */
[----:B------:R-:W-:Y:S01]  /*39f0*/  PLOP3.LUT P2, PT, PT, PT, PT, 0x80, 0x8 ;  /* 0x000000000008781c */ /* 0x000fe20003f4f070 */
[----:B------:R-:W-:Y:S02]  /*3a00*/  UIADD3 UR6, UPT, UPT, UR5, 0x1, URZ ;  /* 0x0000000105067890 */ /* 0x000fe4000fffe0ff */
[----:B------:R-:W-:Y:S02]  /*3a10*/  UIADD3 UR17, UPT, UPT, UR7, 0x58, URZ ;  /* 0x0000005807117890 */ /* 0x000fe4000fffe0ff */
[----:B------:R-:W-:Y:S01]  /*3a20*/  UISETP.NE.AND UP1, UPT, UR6, 0xb, UPT ;  /* 0x0000000b0600788c */ /* 0x000fe2000bf25270 */
[----:B------:R-:W-:Y:S01]  /*3a30*/  PLOP3.LUT P0, PT, PT, PT, UP0, 0x80, 0x8 ;  /* 0x000000000008781c */ /* 0x000fe20003f0f008 */
[----:B------:R-:W-:Y:S02]  /*3a40*/  UIADD3 UR15, UPT, UPT, UR15, -0x1, URZ ;  /* 0xffffffff0f0f7890 */ /* 0x000fe4000fffe0ff */
[----:B------:R-:W-:Y:S02]  /*3a50*/  USEL UR8, URZ, 0x1, UP1 ;  /* 0x00000001ff087887 */ /* 0x000fe40008800000 */
[----:B------:R-:W-:Y:S01]  /*3a60*/  USEL UR14, UR6, URZ, UP1 ;  /* 0x000000ff060e7287 */ /* 0x000fe20008800000 */
[----:B------:R-:W-:Y:S01]  /*3a70*/  UMOV UR7, 0x80004020 ;  /* 0x8000402000077882 */ /* 0x000fe20000000000 */
[----:B------:R-:W-:Y:S02]  /*3a80*/  UMOV UR9, 0x80004020 ;  /* 0x8000402000097882 */ /* 0x000fe40000000000 */
[----:B------:R-:W-:Y:S01]  /*3a90*/  @UP0 ULEA UR6, UR14, UR18, 0x3 ;  /* 0x000000120e060291 */ /* 0x000fe2000f8e18ff */
[----:B------:R-:W-:Y:S01]  /*3aa0*/  LOP3.LUT R8, R8, UR8, RZ, 0x3c, !PT ;  /* 0x0000000808087c12 */ /* 0x000fe2000f8e3cff */
[----:B------:R-:W-:Y:S01]  /*3ab0*/  ULEA UR8, UR5, UR21, 0x8 ;  /* 0x0000001505087291 */ /* 0x000fe2000f8e40ff */
[----:B------:R-:W-:Y:S02]  /*3ac0*/  UMOV UR13, 0x80004020 ;  /* 0x80004020000d7882 */ /* 0x000fe40000000000 */
[----:B-1----:R-:W-:Y:S01]  /*3ad0*/  @P0 SHF.L.U32 R0, R8, 0x1f, RZ ;  /* 0x0000001f08000819 */ /* 0x002fe200000006ff */
[----:B------:R-:W-:Y:S01]  /*3ae0*/  UIADD3 UR10, UPT, UPT, UR8, 0x2, URZ ;  /* 0x00000002080a7890 */ /* 0x000fe2000fffe0ff */
[----:B------:R-:W-:Y:S02]  /*3af0*/  UMOV UR11, 0x80004020 ;  /* 0x80004020000b7882 */ /* 0x000fe40000000000 */
[----:B------:R2:W3:Y:S01]  /*3b00*/  @P0 SYNCS.PHASECHK.TRANS64.TRYWAIT P2, [UR6], R0 ;  /* 0x00000000ff0005a7 */ /* 0x0004e20008041106 */
[----:B------:R-:W-:Y:S03]  /*3b10*/  UIMAD UR6, UR5, 0x380, UR4 ;  /* 0x00000380050678a4 */ /* 0x000fe6000f8e0204 */
[----:B------:R-:W-:Y:S01]  /*3b20*/  UMOV UR5, UR14 ;  /* 0x0000000e00057c82 */ /* 0x000fe20008000000 */
[----:B------:R-:W-:Y:S05]  /*3b30*/  UIADD3 UR12, UPT, UPT, UR6, 0x2, URZ ;  /* 0x00000002060c7890 */ /* 0x000fea000fffe0ff */
[----:B------:R2:W-:Y:S01]  /*3b40*/  UTCQMMA gdesc[UR8], gdesc[UR6], tmem[UR19], tmem[UR26], idesc[UR27], UP2 ;  /* 0x00ff1a06080075ea */ /* 0x0005e20009000313 */
[----:B------:R-:W-:Y:S03]  /*3b50*/  UPLOP3.LUT UP2, UPT, UPT, UPT, UPT, 0x80, 0x8 ;  /* 0x000000000008789c */ /* 0x000fe60003f4f070 */
[----:B------:R2:W-:Y:S01]  /*3b60*/  UTCQMMA gdesc[UR10], gdesc[UR12], tmem[UR19], tmem[UR24], idesc[UR25], UPT ;  /* 0x00ff180c0a0075ea */ /* 0x0005e2000b800313 */
[----:B------:R2:W-:Y:S01]  /*3b70*/  UTCBAR.MULTICAST [UR17], URZ, UR20 ;  /* 0x000000ff110073e9 */ /* 0x0005e20008000814 */
[----:B------:R-:W-:Y:S06]  /*3b80*/  BRA.U UP3, `(.L_x_73) ;  /* 0xfffffffd03787547 */ /* 0x000fec000b83ffff */
.L_x_70:
[----:B------:R-:W-:Y:S01]  /*3b90*/  UIADD3 UR5, UPT, UPT, UR22, 0x1, URZ ;  /* 0x0000000116057890 */ /* 0x000fe2000fffe0ff */
[C---:B------:R-:W-:Y:S01]  /*3ba0*/  ISETP.NE.AND P0, PT, R10.reuse, 0x2, PT ;  /* 0x000000020a00780c */ /* 0x040fe20003f05270 */
[----:B--2---:R-:W-:Y:S02]  /*3bb0*/  UIADD3 UR6, UPT, UPT, UR23, 0xf0, URZ ;  /* 0x000000f017067890 */ /* 0x004fe4000fffe0ff */
[----:B------:R-:W-:Y:S01]  /*3bc0*/  UISETP.NE.AND UP0, UPT, UR5, 0x4, UPT ;  /* 0x000000040500788c */ /* 0x000fe2000bf05270 */
[----:B-1----:R-:W-:Y:S02]  /*3bd0*/  SEL R0, RZ, 0x1, P0 ;  /* 0x00000001ff007807 */ /* 0x002fe40000000000 */
[----:B------:R-:W-:Y:S01]  /*3be0*/  SEL R10, R10, RZ, P0 ;  /* 0x000000ff0a0a7207 */ /* 0x000fe20000000000 */
[----:B------:R-:W-:Y:S01]  /*3bf0*/  USEL UR7, URZ, 0x1, UP0 ;  /* 0x00000001ff077887 */ /* 0x000fe20008000000 */
[----:B------:R-:W-:Y:S01]  /*3c00*/  LOP3.LUT R9, R9, R0, RZ, 0x3c, !PT ;  /* 0x0000000009097212 */ /* 0x000fe200078e3cff */
[----:B------:R-:W-:Y:S01]  /*3c10*/  USEL UR22, UR5, URZ, UP0 ;  /* 0x000000ff05167287 */ /* 0x000fe20008000000 */
[----:B------:R1:W-:Y:S03]  /*3c20*/  UTCBAR [UR6], URZ ;  /* 0x000000ff060073e9 */ /* 0x0003e600080000ff */
[----:B------:R-:W-:Y:S01]  /*3c30*/  LOP3.LUT R11, R11, UR7, RZ, 0x3c, !PT ;  /* 0x000000070b0b7c12 */ /* 0x000fe2000f8e3cff */
[----:B------:R-:W-:Y:S07]  /*3c40*/  @P1 BRA `(.L_x_74) ;  /* 0xfffffff800b41947 */ /* 0x000fee000383ffff */
[----:B------:R-:W2:Y:S01]  /*3c50*/  S2UR UR8, SR_CgaCtaId ;  /* 0x00000000000879c3 */ /* 0x000ea20000008800 */
[----:B------:R-:W-:Y:S01]  /*3c60*/  ELECT P0, URZ, PT ;  /* 0x0000000000ff782f */ /* 0x000fe20003800000 */
[----:B------:R-:W-:Y:S01]  /*3c70*/  IMAD.MOV.U32 R0, RZ, RZ, 0x1 ;  /* 0x00000001ff007424 */ /* 0x000fe200078e00ff */
[----:B------:R-:W-:Y:S01]  /*3c80*/  UIADD3 UR18, UPT, UPT, UR18, 0x110, URZ ;  /* 0x0000011012127890 */ /* 0x000fe2000fffe0ff */
[----:B------:R-:W-:Y:S01]  /*3c90*/  SHF.L.U32 R3, R11, 0x1f, RZ ;  /* 0x0000001f0b037819 */ /* 0x000fe200000006ff */
[----:B------:R-:W-:-:S03]  /*3ca0*/  UMOV UR4, 0x40 ;  /* 0x0000004000047882 */ /* 0x000fc60000000000 */
[----:B------:R-:W-:Y:S01]  /*3cb0*/  UVIRTCOUNT.DEALLOC.SMPOOL 0x80 ;  /* 0x000000800000784c */ /* 0x000fe20000000000 */
[----:B--2---:R-:W-:Y:S02]  /*3cc0*/  ULEA UR8, UR8, UR4, 0x18 ;  /* 0x0000000408087291 */ /* 0x004fe4000f8ec0ff */
[----:B------:R-:W-:-:S07]  /*3cd0*/  ULEA UR4, UR22, UR18, 0x3 ;  /* 0x0000001216047291 */ /* 0x000fce000f8e18ff */
[----:B------:R2:W-:Y:S02]  /*3ce0*/  @P0 STS.U8 [UR8+0x1c], R0 ;  /* 0x00001c00ff000988 */ /* 0x0005e40008000008 */
[----:B------:R-:W4:Y:S02]  /*3cf0*/  SYNCS.PHASECHK.TRANS64.TRYWAIT P0, [UR4], R3 ;  /* 0x00000003ff0075a7 */ /* 0x000f240008001104 */
[----:B--2-4-:R-:W-:Y:S05]  /*3d00*/  @!P0 BRA `(.L_x_75) ;  /* 0x0000005800508947 */ /* 0x014fea0003800000 */
.L_x_149:
[----:B------:R-:W-:-:S04]  /*3d10*/  UIADD3 UR4, UPT, UPT, UR22, 0x1, URZ ;  /* 0x0000000116047890 */ /* 0x000fc8000fffe0ff */
[----:B------:R-:W-:-:S04]  /*3d20*/  UISETP.NE.AND UP0, UPT, UR4, 0x4, UPT ;  /* 0x000000040400788c */ /* 0x000fc8000bf05270 */
[----:B-1----:R-:W-:Y:S02]  /*3d30*/  USEL UR6, URZ, 0x1, UP0 ;  /* 0x00000001ff067887 */ /* 0x002fe40008000000 */
[----:B------:R-:W-:-:S04]  /*3d40*/  USEL UR4, UR4, URZ, UP0 ;  /* 0x000000ff04047287 */ /* 0x000fc80008000000 */
[----:B------:R-:W-:Y:S01]  /*3d50*/  ULEA UR5, UR4, UR18, 0x3 ;  /* 0x0000001204057291 */ /* 0x000fe2000f8e18ff */
[----:B------:R-:W-:-:S04]  /*3d60*/  LOP3.LUT R2, R11, UR6, RZ, 0x3c, !PT ;  /* 0x000000060b027c12 */ /* 0x000fc8000f8e3cff */
[----:B--2---:R-:W-:-:S04]  /*3d70*/  SHF.L.U32 R3, R2, 0x1f, RZ ;  /* 0x0000001f02037819 */ /* 0x004fc800000006ff */
[----:B------:R-:W1:Y:S02]  /*3d80*/  SYNCS.PHASECHK.TRANS64.TRYWAIT P0, [UR5], R3 ;  /* 0x00000003ff0075a7 */ /* 0x000e640008001105 */
[----:B-1----:R-:W-:Y:S05]  /*3d90*/  @!P0 BRA `(.L_x_76) ;  /* 0x0000005800448947 */ /* 0x002fea0003800000 */
.L_x_151:
        /* <DEDUP_REMOVED lines=9> */
.L_x_153:
[----:B------:R-:W-:-:S04]  /*3e30*/  UIADD3 UR4, UPT, UPT, UR4, 0x1, URZ ;  /* 0x0000000104047890 */ /* 0x000fc8000fffe0ff */
[----:B------:R-:W-:-:S04]  /*3e40*/  UISETP.NE.AND UP0, UPT, UR4, 0x4, UPT ;  /* 0x000000040400788c */ /* 0x000fc8000bf05270 */
[----:B------:R-:W-:Y:S02]  /*3e50*/  USEL UR5, URZ, 0x1, UP0 ;  /* 0x00000001ff057887 */ /* 0x000fe40008000000 */
[----:B------:R-:W-:-:S04]  /*3e60*/  USEL UR4, UR4, URZ, UP0 ;  /* 0x000000ff04047287 */ /* 0x000fc80008000000 */
[----:B------:R-:W-:Y:S01]  /*3e70*/  ULEA UR4, UR4, UR18, 0x3 ;  /* 0x0000001204047291 */ /* 0x000fe2000f8e18ff */
[----:B-1----:R-:W-:-:S04]  /*3e80*/  LOP3.LUT R3, R2, UR5, RZ, 0x3c, !PT ;  /* 0x0000000502037c12 */ /* 0x002fc8000f8e3cff */
[----:B------:R-:W-:-:S04]  /*3e90*/  SHF.L.U32 R3, R3, 0x1f, RZ ;  /* 0x0000001f03037819 */ /* 0x000fc800000006ff */
[----:B------:R-:W1:Y:S02]  /*3ea0*/  SYNCS.PHASECHK.TRANS64.TRYWAIT P0, [UR4], R3 ;  /* 0x00000003ff0075a7 */ /* 0x000e640008001104 */
[----:B-1----:R-:W-:Y:S05]  /*3eb0*/  @!P0 BRA `(.L_x_78) ;  /* 0x00000058002c8947 */ /* 0x002fea0003800000 */
.L_x_155:
[----:B------:R-:W-:Y:S01]  /*3ec0*/  NOP ;  /* 0x0000000000007918 */ /* 0x000fe20000000000 */
[----:B-1----:R-:W1:Y:S01]  /*3ed0*/  LDS R0, [UR8+0x14] ;  /* 0x00001408ff007984 */ /* 0x002e620008000800 */
[----:B------:R-:W-:Y:S01]  /*3ee0*/  ULOP3.LUT UR4, UR30, 0xffff, URZ, 0xc0, !UPT ;  /* 0x0000ffff1e047892 */ /* 0x000fe2000f8ec0ff */
[----:B------:R-:W-:Y:S01]  /*3ef0*/  UMOV UR5, 0xffff ;  /* 0x0000ffff00057882 */ /* 0x000fe20000000000 */
[----:B------:R-:W-:Y:S02]  /*3f00*/  UMOV UR6, 0x1 ;  /* 0x0000000100067882 */ /* 0x000fe40000000000 */
[----:B------:R-:W-:-:S04]  /*3f10*/  USHF.R.U32.HI UR4, URZ, 0x5, UR4 ;  /* 0x00000005ff047899 */ /* 0x000fc80008011604 */
[----:B------:R-:W-:Y:S02]  /*3f20*/  USHF.L.U32 UR5, UR5, UR4, URZ ;  /* 0x0000000405057299 */ /* 0x000fe400080006ff */
[----:B------:R-:W-:-:S04]  /*3f30*/  USHF.L.U32 UR4, UR6, UR4, URZ ;  /* 0x0000000406047299 */ /* 0x000fc800080006ff */
[----:B-1----:R-:W-:-:S04]  /*3f40*/  LOP3.LUT R0, R0, UR5, RZ, 0xc0, !PT ;  /* 0x0000000500007c12 */ /* 0x002fc8000f8ec0ff */
[----:B------:R-:W-:-:S13]  /*3f50*/  ISETP.NE.AND P0, PT, R0, UR5, PT ;  /* 0x0000000500007c0c */ /* 0x000fda000bf05270 */
[----:B------:R-:W-:Y:S05]  /*3f60*/  @P0 BRA `(.L_x_79) ;  /* 0x0000000000580947 */ /* 0x000fea0003800000 */
[----:B------:R-:W1:Y:S02]  /*3f70*/  LDS R0, [UR8+0x18] ;  /* 0x00001808ff007984 */ /* 0x000e640008000800 */
[----:B-1----:R-:W-:-:S04]  /*3f80*/  LOP3.LUT R0, R0, UR4, RZ, 0xc0, !PT ;  /* 0x0000000400007c12 */ /* 0x002fc8000f8ec0ff */
[----:B------:R-:W-:-:S13]  /*3f90*/  ISETP.NE.AND P0, PT, R0, UR4, PT ;  /* 0x0000000400007c0c */ /* 0x000fda000bf05270 */
[----:B------:R-:W-:Y:S05]  /*3fa0*/  @P0 BRA `(.L_x_80) ;  /* 0x00000000003c0947 */ /* 0x000fea0003800000 */
[----:B------:R-:W1:Y:S01]  /*3fb0*/  S2R R2, SR_LANEID ;  /* 0x0000000000027919 */ /* 0x000e620000000000 */
[----:B------:R-:W-:Y:S01]  /*3fc0*/  ULOP3.LUT UR5, URZ, UR5, URZ, 0x33, !UPT ;  /* 0x00000005ff057292 */ /* 0x000fe2000f8e33ff */
[----:B------:R-:W-:Y:S01]  /*3fd0*/  LOP3.LUT R4, RZ, UR4, RZ, 0x33, !PT ;  /* 0x00000004ff047c12 */ /* 0x000fe2000f8e33ff */
[----:B------:R-:W-:Y:S02]  /*3fe0*/  VOTEU.ANY UR4, UPT, PT ;  /* 0x0000000000047886 */ /* 0x000fe400038e0100 */
[----:B------:R-:W-:Y:S01]  /*3ff0*/  UFLO.U32 UR4, UR4 ;  /* 0x00000004000472bd */ /* 0x000fe200080e0000 */
[----:B------:R-:W2:Y:S01]  /*4000*/  REDUX UR6, R4 ;  /* 0x00000000040673c4 */ /* 0x000ea20000000000 */
[----:B------:R-:W-:-:S06]  /*4010*/  IMAD.U32 R0, RZ, RZ, UR5 ;  /* 0x00000005ff007e24 */ /* 0x000fcc000f8e00ff */
[----:B------:R4:W-:Y:S01]  /*4020*/  UTCATOMSWS.AND URZ, UR5 ;  /* 0x0000000500ff79e3 */ /* 0x0009e20008000000 */
[----:B------:R-:W3:Y:S01]  /*4030*/  REDUX UR7, R0 ;  /* 0x00000000000773c4 */ /* 0x000ee20000000000 */
[----:B-1----:R-:W-:Y:S01]  /*4040*/  ISETP.EQ.U32.AND P0, PT, R2, UR4, PT ;  /* 0x0000000402007c0c */ /* 0x002fe2000bf02070 */
[----:B--2---:R-:W-:Y:S01]  /*4050*/  IMAD.U32 R2, RZ, RZ, UR6 ;  /* 0x00000006ff027e24 */ /* 0x004fe2000f8e00ff */
[----:B---3--:R-:W-:-:S11]  /*4060*/  MOV R3, UR7 ;  /* 0x0000000700037c02 */ /* 0x008fd60008000f00 */
[----:B------:R4:W-:Y:S04]  /*4070*/  @P0 ATOMS.AND RZ, [UR8+0x14], R3 ;  /* 0x00001403ffff098c */ /* 0x0009e8000a800008 */
[----:B------:R4:W-:Y:S01]  /*4080*/  @P0 ATOMS.AND RZ, [UR8+0x18], R2 ;  /* 0x00001802ffff098c */ /* 0x0009e2000a800008 */
[----:B------:R-:W-:Y:S05]  /*4090*/  BRA `(.L_x_81) ;  /* 0x0000000000147947 */ /* 0x000fea0003800000 */
.L_x_80:
[----:B------:R-:W-:Y:S02]  /*40a0*/  MOV R2, 0x40c0 ;  /* 0x000040c000027802 */ /* 0x000fe40000000f00 */
[----:B---3-5:R-:W-:Y:S05]  /*40b0*/  CALL.REL.NOINC `($__internal_0_$__cuda_sm10x_tcgen05_guardrail_trap_col_being_dealloced_not_returned_by_alloc) ;  /* 0x00000058004c7944 */ /* 0x028fea0003c00000 */
[----:B------:R-:W-:Y:S05]  /*40c0*/  BRA `(.L_x_81) ;  /* 0x0000000000087947 */ /* 0x000fea0003800000 */
.L_x_79:
[----:B------:R-:W-:Y:S02]  /*40d0*/  MOV R2, 0x40f0 ;  /* 0x000040f000027802 */ /* 0x000fe40000000f00 */
[----:B---3-5:R-:W-:Y:S05]  /*40e0*/  CALL.REL.NOINC `($__internal_2_$__cuda_sm10x_tcgen05_guardrail_trap_unallocated_columns_being_dealloced) ;  /* 0x0000005800587944 */ /* 0x028fea0003c00000 */
.L_x_81:
[----:B------:R-:W-:Y:S01]  /*40f0*/  NOP ;  /* 0x0000000000007918 */ /* 0x000fe20000000000 */
[----:B----4-:R-:W-:Y:S05]  /*4100*/  EXIT ;  /* 0x000000000000794d */ /* 0x010fea0003800000 */
.L_x_63:
[----:B------:R-:W-:-:S09]  /*4110*/  UISETP.NE.OR UP0, UPT, UR20, 0x3, !UP3 ;  /* 0x000000031400788c */ /* 0x000fd2000df05670 */
[----:B------:R-:W-:Y:S05]  /*4120*/  BRA.U UP0, `(.L_x_82) ;  /* 0x0000000d00b07547 */ /* 0x000fea000b800000 */
[----:B------:R-:W2:Y:S01]  /*4130*/  LDCU.64 UR4, c[0x0][0x888] ;  /* 0x00011100ff0477ac */ /* 0x000ea20008000a00 */
[----:B------:R-:W3:Y:S01]  /*4140*/  LDC.64 R12, c[0x0][0x348] ;  /* 0x0000d200ff0c7b82 */ /* 0x000ee20000000a00 */
[----:B------:R-:W-:Y:S02]  /*4150*/  HFMA2 R9, -RZ, RZ, 0, 0 ;  /* 0x00000000ff097431 */ /* 0x000fe400000001ff */
[----:B------:R-:W-:Y:S01]  /*4160*/  IMAD.MOV.U32 R11, RZ, RZ, 0x1 ;  /* 0x00000001ff0b7424 */ /* 0x000fe200078e00ff */
[----:B------:R-:W4:Y:S01]  /*4170*/  LDCU UR38, c[0x0][0x370] ;  /* 0x00006e00ff2677ac */ /* 0x000f220008000800 */
[----:B------:R-:W-:Y:S01]  /*4180*/  IMAD.MOV.U32 R10, RZ, RZ, RZ ;  /* 0x000000ffff0a7224 */ /* 0x000fe200078e00ff */
[----:B------:R-:W-:Y:S01]  /*4190*/  MOV R8, 0x3800 ;  /* 0x0000380000087802 */ /* 0x000fe20000000f00 */
[----:B------:R-:W4:Y:S01]  /*41a0*/  LDCU.128 UR48, c[0x0][0xb10] ;  /* 0x00016200ff3077ac */ /* 0x000f220008000c00 */
[----:B------:R-:W1:Y:S01]  /*41b0*/  LDCU UR37, c[0x0][0x374] ;  /* 0x00006e80ff2577ac */ /* 0x000e620008000800 */
[----:B------:R-:W1:Y:S01]  /*41c0*/  LDCU.64 UR30, c[0x0][0x890] ;  /* 0x00011200ff1e77ac */ /* 0x000e620008000a00 */
[----:B--2---:R-:W-:Y:S01]  /*41d0*/  UISETP.NE.U32.AND UP0, UPT, UR4, URZ, UPT ;  /* 0x000000ff0400728c */ /* 0x004fe2000bf05070 */
[----:B------:R-:W2:Y:S01]  /*41e0*/  LDCU UR15, c[0x0][0xb0c] ;  /* 0x00016180ff0f77ac */ /* 0x000ea20008000800 */
[----:B------:R-:W3:Y:S01]  /*41f0*/  LDCU UR44, c[0x0][0xb20] ;  /* 0x00016400ff2c77ac */ /* 0x000ee20008000800 */
[----:B------:R-:W3:Y:S01]  /*4200*/  LDCU UR4, c[0x0][0xb30] ;  /* 0x00016600ff0477ac */ /* 0x000ee20008000800 */
[----:B------:R-:W-:Y:S01]  /*4210*/  UMOV UR21, 0x400 ;  /* 0x0000040000157882 */ /* 0x000fe20000000000 */
[----:B----4-:R-:W-:-:S02]  /*4220*/  UIMAD.WIDE.U32 UR6, UR38, UR48, URZ ;  /* 0x00000030260672a5 */ /* 0x010fc4000f8e00ff */
[----:B-1----:R-:W-:Y:S02]  /*4230*/  UIMAD.WIDE.U32 UR8, UR37, UR51, URZ ;  /* 0x00000033250872a5 */ /* 0x002fe4000f8e00ff */
[----:B------:R-:W-:Y:S02]  /*4240*/  ULEA UR21, UR59, UR21, 0x18 ;  /* 0x000000153b157291 */ /* 0x000fe4000f8ec0ff */
[----:B------:R-:W-:Y:S02]  /*4250*/  UISETP.NE.U32.AND UP6, UPT, UR30, URZ, UPT ;  /* 0x000000ff1e00728c */ /* 0x000fe4000bfc5070 */
[----:B------:R-:W-:Y:S02]  /*4260*/  UIADD3 UR39, UPT, UPT, UR21, 0xb0, URZ ;  /* 0x000000b015277890 */ /* 0x000fe4000fffe0ff */
[----:B------:R-:W-:Y:S02]  /*4270*/  UISETP.NE.AND.EX UP5, UPT, UR5, URZ, UPT, UP0 ;  /* 0x000000ff0500728c */ /* 0x000fe4000bfa5300 */
[----:B------:R-:W-:Y:S01]  /*4280*/  UISETP.NE.AND UP0, UPT, UR42, 0x1, UPT ;  /* 0x000000012a00788c */ /* 0x000fe2000bf05270 */
[----:B------:R-:W-:Y:S01]  /*4290*/  UMOV UR6, UR7 ;  /* 0x0000000700067c82 */ /* 0x000fe20008000000 */
[----:B------:R-:W-:Y:S01]  /*42a0*/  UMOV UR40, UR9 ;  /* 0x0000000900287c82 */ /* 0x000fe20008000000 */
[----:B------:R-:W-:-:S02]  /*42b0*/  USEL UR43, URZ, 0x1, UP4 ;  /* 0x00000001ff2b7887 */ /* 0x000fc4000a000000 */
[----:B--2---:R-:W-:Y:S02]  /*42c0*/  UISETP.NE.AND UP0, UPT, UR15, 0x1, UPT ;  /* 0x000000010f00788c */ /* 0x004fe4000bf05270 */
[----:B------:R-:W-:Y:S02]  /*42d0*/  UPLOP3.LUT UP1, UPT, UPT, UPT, UPT, 0x40, 0x4 ;  /* 0x000000000004789c */ /* 0x000fe40003f2e870 */
[----:B------:R-:W-:Y:S01]  /*42e0*/  UISETP.GE.AND UP3, UPT, UR42, 0x1, UPT ;  /* 0x000000012a00788c */ /* 0x000fe2000bf66270 */
[----:B------:R-:W1:Y:S01]  /*42f0*/  LDCU.64 UR22, c[0x0][0xb28] ;  /* 0x00016500ff1677ac */ /* 0x000e620008000a00 */
[----:B------:R-:W-:Y:S02]  /*4300*/  UISETP.NE.AND.EX UP6, UPT, UR31, URZ, UPT, UP6 ;  /* 0x000000ff1f00728c */ /* 0x000fe4000bfc5360 */
[----:B------:R-:W-:Y:S02]  /*4310*/  UPRMT UR39, UR59, 0x654, UR39 ;  /* 0x000006543b277896 */ /* 0x000fe40008000027 */
[----:B------:R-:W-:-:S02]  /*4320*/  USHF.R.U32.HI UR41, URZ, UR49, UR6 ;  /* 0x00000031ff297299 */ /* 0x000fc40008011606 */
[----:B---3--:R-:W-:Y:S02]  /*4330*/  USHF.R.U32.HI UR40, URZ, UR44, UR40 ;  /* 0x0000002cff287299 */ /* 0x008fe40008011628 */
[----:B------:R-:W-:Y:S02]  /*4340*/  UISETP.NE.AND UP0, UPT, UR50, 0x1, UPT ;  /* 0x000000013200788c */ /* 0x000fe4000bf05270 */
[----:B------:R-:W-:-:S11]  /*4350*/  UISETP.NE.AND UP4, UPT, UR4, 0x1, UPT ;  /* 0x000000010400788c */ /* 0x000fd6000bf85270 */
.L_x_90:
[C---:B------:R-:W-:Y:S02]  /*4360*/  LEA R3, R10.reuse, UR21, 0x3 ;  /* 0x000000150a037c11 */ /* 0x040fe4000f8e18ff */
[----:B------:R-:W-:Y:S02]  /*4370*/  SHF.L.U32 R0, R9, 0x1f, RZ ;  /* 0x0000001f09007819 */ /* 0x000fe400000006ff */
[----:B------:R-:W-:Y:S02]  /*4380*/  LEA R5, R10, UR21, 0x4 ;  /* 0x000000150a057c11 */ /* 0x000fe4000f8e20ff */
[----:B--2---:R-:W2:Y:S02]  /*4390*/  SYNCS.PHASECHK.TRANS64.TRYWAIT P0, [R3+URZ+0xd0], R0 ;  /* 0x0000d000030075a7 */ /* 0x004ea400080011ff */
[----:B--2---:R-:W-:Y:S05]  /*43a0*/  @!P0 BRA `(.L_x_83) ;  /* 0x0000005400088947 */ /* 0x004fea0003800000 */
.L_x_156:
[----:B------:R-:W3:Y:S01]  /*43b0*/  LDS.128 R4, [R5+0x160] ;  /* 0x0001600005047984 */ /* 0x000ee20000000c00 */
[----:B------:R-:W-:Y:S01]  /*43c0*/  UISETP.GE.AND UP0, UPT, UR42, 0x1, UPT ;  /* 0x000000012a00788c */ /* 0x000fe2000bf06270 */
[----:B------:R-:W-:Y:S01]  /*43d0*/  @!PT LDS RZ, [RZ] ;  /* 0x00000000fffff984 */ /* 0x000fe20000000800 */
[----:B------:R-:W-:Y:S01]  /*43e0*/  @!PT LDS RZ, [RZ] ;  /* 0x00000000fffff984 */ /* 0x000fe20000000800 */
[----:B------:R-:W-:Y:S01]  /*43f0*/  @!PT LDS RZ, [RZ] ;  /* 0x00000000fffff984 */ /* 0x000fe20000000800 */
[----:B------:R-:W-:Y:S01]  /*4400*/  @!PT LDS RZ, [RZ] ;  /* 0x00000000fffff984 */ /* 0x000fe20000000800 */
[----:B------:R4:W-:Y:S06]  /*4410*/  MEMBAR.ALL.CTA ;  /* 0x0000000000007992 */ /* 0x0009ec0000008000 */
[----:B----4-:R-:W4:Y:S01]  /*4420*/  FENCE.VIEW.ASYNC.S ;  /* 0x00000000000073c6 */ /* 0x010f220000000000 */
[----:B---3--:R-:W-:Y:S11]  /*4430*/  LOP3.LUT P0, RZ, R6, 0x1, RZ, 0xc0, !PT ;  /* 0x0000000106ff7812 */ /* 0x008ff6000780c0ff */
[----:B------:R-:W-:Y:S02]  /*4440*/  @!UPT UIADD3 URZ, UPT, UPT, URZ, URZ, URZ ;  /* 0x000000fffffff290 */ /* 0x000fe4000fffe0ff */
[----:B----4-:R-:W-:Y:S01]  /*4450*/  VOTEU.ANY UP3, P0 ;  /* 0x0000000000ff7886 */ /* 0x010fe20000060100 */
[----:B------:R-:W-:Y:S11]  /*4460*/  PLOP3.LUT P0, PT, PT, PT, UP3, 0x80, 0x8 ;  /* 0x000000000008781c */ /* 0x000ff60003f0f038 */
[----:B------:R-:W-:Y:S02]  /*4470*/  @!UPT UIADD3 URZ, UPT, UPT, URZ, URZ, URZ ;  /* 0x000000fffffff290 */ /* 0x000fe4000fffe0ff */
[----:B--2---:R-:W-:Y:S02]  /*4480*/  @P0 SHF.R.U32.HI R0, RZ, 0x10, R5 ;  /* 0x00000010ff000819 */ /* 0x004fe40000011605 */
[----:B------:R-:W-:Y:S02]  /*4490*/  @P0 MOV R2, R4 ;  /* 0x0000000400020202 */ /* 0x000fe40000000f00 */
[----:B------:R-:W-:Y:S01]  /*44a0*/  @P0 R2UR UR4, R0 ;  /* 0x00000000000402ca */ /* 0x000fe200000e0000 */
[----:B------:R-:W-:Y:S01]  /*44b0*/  VIADD R0, R3, 0xe0 ;  /* 0x000000e003007836 */ /* 0x000fe20000000000 */
[----:B------:R-:W-:Y:S02]  /*44c0*/  @P0 LOP3.LUT R4, R5, 0xffff, RZ, 0xc0, !PT ;  /* 0x0000ffff05040812 */ /* 0x000fe400078ec0ff */
[----:B------:R-:W-:Y:S02]  /*44d0*/  @P0 R2UR UR6, R2 ;  /* 0x00000000020602ca */ /* 0x000fe400000e0000 */
[----:B------:R-:W-:Y:S02]  /*44e0*/  PRMT R0, RZ, 0x654, R0 ;  /* 0x00000654ff007816 */ /* 0x000fe40000000000 */
[----:B------:R-:W-:Y:S02]  /*44f0*/  @P0 R2UR UR5, R4 ;  /* 0x00000000040502ca */ /* 0x000fe400000e0000 */
[----:B------:R2:W-:Y:S03]  /*4500*/  SYNCS.ARRIVE.TRANS64.RED.A1T0 RZ, [R0+URZ], RZ ;  /* 0x000000ff00ff79a7 */ /* 0x0005e600081004ff */
[----:B------:R-:W-:Y:S04]  /*4510*/  @UP3 UMOV UR29, UR4 ;  /* 0x00000004001d3c82 */ /* 0x000fe80008000000 */
[----:B------:R-:W-:Y:S04]  /*4520*/  @UP3 UMOV UR14, UR6 ;  /* 0x00000006000e3c82 */ /* 0x000fe80008000000 */
[----:B------:R-:W-:Y:S01]  /*4530*/  @UP3 UMOV UR13, UR5 ;  /* 0x00000005000d3c82 */ /* 0x000fe20008000000 */
[----:B------:R-:W-:Y:S05]  /*4540*/  BRA.U !UP0, `(.L_x_84) ;  /* 0x0000000108c07547 */ /* 0x000fea000b800000 */
[----:B------:R-:W-:Y:S02]  /*4550*/  UIMAD.WIDE.U32 UR8, UR13, UR51, URZ ;  /* 0x000000330d0872a5 */ /* 0x000fe4000f8e00ff */
[----:B------:R-:W-:Y:S02]  /*4560*/  UP2UR UR12, UPR, URZ, 0x4 ;  /* 0x00000004ff0c7883 */ /* 0x000fe40008000000 */
[----:B------:R-:W-:Y:S02]  /*4570*/  UISETP.NE.AND UP2, UPT, UR50, 0x1, UPT ;  /* 0x000000013200788c */ /* 0x000fe4000bf45270 */
[----:B------:R-:W-:Y:S02]  /*4580*/  UIMAD.WIDE.U32 UR10, UR14, UR48, URZ ;  /* 0x000000300e0a72a5 */ /* 0x000fe4000f8e00ff */
[----:B------:R-:W-:Y:S02]  /*4590*/  USEL UR4, UR37, UR40, !UP2 ;  /* 0x0000002825047287 */ /* 0x000fe4000d000000 */
[----:B------:R-:W-:Y:S02]  /*45a0*/  UISETP.NE.AND UP0, UPT, UR15, 0x1, UPT ;  /* 0x000000010f00788c */ /* 0x000fe4000bf05270 */
[----:B------:R-:W-:Y:S02]  /*45b0*/  UP2UR UR20, UPR, URZ, 0x2 ;  /* 0x00000002ff147883 */ /* 0x000fe40008000000 */
[----:B------:R-:W-:Y:S02]  /*45c0*/  UISETP.NE.AND UP1, UPT, UR42, 0x1, UPT ;  /* 0x000000012a00788c */ /* 0x000fe4000bf25270 */
[----:B-1----:R-:W-:Y:S02]  /*45d0*/  UIMAD.WIDE.U32 UR16, UR4, UR22, URZ ;  /* 0x00000016041072a5 */ /* 0x002fe4000f8e00ff */
[----:B------:R-:W-:Y:S01]  /*45e0*/  USEL UR7, UR38, UR41, !UP0 ;  /* 0x0000002926077287 */ /* 0x000fe2000c000000 */
[----:B------:R-:W-:Y:S02]  /*45f0*/  UMOV UR5, UR9 ;  /* 0x0000000900057c82 */ /* 0x000fe40008000000 */
[----:B------:R-:W-:Y:S02]  /*4600*/  USHF.R.U32.HI UR6, URZ, UR44, UR5 ;  /* 0x0000002cff067299 */ /* 0x000fe40008011605 */
[----:B------:R-:W-:Y:S02]  /*4610*/  UIMAD.WIDE.U32 UR18, UR7, UR22, URZ ;  /* 0x00000016071272a5 */ /* 0x000fe4000f8e00ff */
[----:B------:R-:W-:Y:S02]  /*4620*/  USEL UR6, UR13, UR6, !UP2 ;  /* 0x000000060d067287 */ /* 0x000fe4000d000000 */
[----:B------:R-:W-:Y:S01]  /*4630*/  UISETP.NE.AND UP2, UPT, UR12, URZ, UPT ;  /* 0x000000ff0c00728c */ /* 0x000fe2000bf45270 */
[----:B------:R-:W-:Y:S01]  /*4640*/  UMOV UR5, UR11 ;  /* 0x0000000b00057c82 */ /* 0x000fe20008000000 */
[----:B------:R-:W-:Y:S02]  /*4650*/  UIMAD.WIDE.U32 UR10, UR6, UR22, URZ ;  /* 0x00000016060a72a5 */ /* 0x000fe4000f8e00ff */
[----:B------:R-:W-:Y:S03]  /*4660*/  USHF.R.U32.HI UR8, URZ, UR49, UR5 ;  /* 0x00000031ff087299 */ /* 0x000fe60008011605 */
[----:B------:R-:W-:Y:S02]  /*4670*/  UMOV UR5, UR17 ;  /* 0x0000001100057c82 */ /* 0x000fe40008000000 */
[----:B------:R-:W-:Y:S03]  /*4680*/  @UP1 USHF.R.U32.HI UR4, URZ, UR23, UR5 ;  /* 0x00000017ff041299 */ /* 0x000fe60008011605 */
[----:B------:R-:W-:Y:S01]  /*4690*/  UMOV UR5, UR19 ;  /* 0x0000001300057c82 */ /* 0x000fe20008000000 */
[----:B------:R-:W-:Y:S02]  /*46a0*/  UIMAD UR4, UR42, UR4, URZ ;  /* 0x000000042a0472a4 */ /* 0x000fe4000f8e02ff */
[----:B------:R-:W-:Y:S02]  /*46b0*/  @UP1 USHF.R.U32.HI UR7, URZ, UR23, UR5 ;  /* 0x00000017ff071299 */ /* 0x000fe40008011605 */
[----:B------:R-:W-:Y:S02]  /*46c0*/  USEL UR5, UR14, UR8, !UP0 ;  /* 0x000000080e057287 */ /* 0x000fe4000c000000 */
[----:B------:R-:W-:Y:S02]  /*46d0*/  UIMAD UR8, UR42, UR7, URZ ;  /* 0x000000072a0872a4 */ /* 0x000fe4000f8e02ff */
[----:B------:R-:W-:Y:S03]  /*46e0*/  UISETP.GE.AND UP0, UPT, UR6, UR4, UPT ;  /* 0x000000040600728c */ /* 0x000fe6000bf06270 */
[----:B------:R-:W-:Y:S01]  /*46f0*/  UMOV UR4, UR11 ;  /* 0x0000000b00047c82 */ /* 0x000fe20008000000 */
[----:B------:R-:W-:Y:S02]  /*4700*/  UISETP.GE.OR UP0, UPT, UR5, UR8, UP0 ;  /* 0x000000080500728c */ /* 0x000fe40008706670 */
[----:B------:R-:W-:Y:S02]  /*4710*/  USHF.R.U32.HI UR4, URZ, UR23, UR4 ;  /* 0x00000017ff047299 */ /* 0x000fe40008011604 */
[----:B------:R-:W-:Y:S02]  /*4720*/  UIMAD.WIDE.U32 UR8, UR5, UR22, URZ ;  /* 0x00000016050872a5 */ /* 0x000fe4000f8e00ff */
[----:B------:R-:W-:Y:S04]  /*4730*/  USEL UR10, UR6, UR4, !UP1 ;  /* 0x00000004060a7287 */ /* 0x000fe8000c800000 */
[----:B------:R-:W-:Y:S01]  /*4740*/  UIADD3 UR11, UPT, UPT, -UR10, URZ, URZ ;  /* 0x000000ff0a0b7290 */ /* 0x000fe2000fffe1ff */
[----:B------:R-:W-:Y:S02]  /*4750*/  @!UP0 UMOV UR4, UR9 ;  /* 0x0000000900048c82 */ /* 0x000fe40008000000 */
[----:B------:R-:W-:Y:S02]  /*4760*/  @!UP0 USHF.R.U32.HI UR4, URZ, UR23, UR4 ;  /* 0x00000017ff048299 */ /* 0x000fe40008011604 */
[----:B------:R-:W-:Y:S02]  /*4770*/  UIMAD UR8, UR42, UR11, UR6 ;  /* 0x0000000b2a0872a4 */ /* 0x000fe4000f8e0206 */
[----:B------:R-:W-:Y:S02]  /*4780*/  @!UP0 USEL UR4, UR5, UR4, !UP1 ;  /* 0x0000000405048287 */ /* 0x000fe4000c800000 */
[----:B------:R-:W-:Y:S02]  /*4790*/  UISETP.NE.AND UP1, UPT, UR20, URZ, UPT ;  /* 0x000000ff1400728c */ /* 0x000fe4000bf25270 */
[----:B------:R-:W-:Y:S02]  /*47a0*/  @!UP0 UIMAD UR7, UR7, UR8, UR4 ;  /* 0x00000008070782a4 */ /* 0x000fe4000f8e0204 */
[----:B------:R-:W-:Y:S02]  /*47b0*/  @!UP0 UIADD3 UR9, UPT, UPT, UR10, -UR4, URZ ;  /* 0x800000040a098290 */ /* 0x000fe4000fffe0ff */
[----:B------:R-:W-:Y:S02]  /*47c0*/  UIADD3 UR8, UPT, UPT, -UR6, URZ, URZ ;  /* 0x000000ff06087290 */ /* 0x000fe4000fffe1ff */
[----:B------:R-:W-:Y:S02]  /*47d0*/  UIADD3 UR4, UPT, UPT, -UR5, URZ, URZ ;  /* 0x000000ff05047290 */ /* 0x000fe4000fffe1ff */
[----:B------:R-:W-:Y:S03]  /*47e0*/  @!UP0 UIMAD UR6, UR9, UR42, UR5 ;  /* 0x0000002a090682a4 */ /* 0x000fe6000f8e0205 */
[----:B------:R-:W-:Y:S01]  /*47f0*/  @!UP0 UMOV UR5, UR7 ;  /* 0x0000000700058c82 */ /* 0x000fe20008000000 */
[----:B------:R-:W-:Y:S02]  /*4800*/  UIMAD UR7, UR15, UR4, UR14 ;  /* 0x000000040f0772a4 */ /* 0x000fe4000f8e020e */
[----:B------:R-:W-:Y:S02]  /*4810*/  UIMAD UR4, UR50, UR8, UR13 ;  /* 0x00000008320472a4 */ /* 0x000fe4000f8e020d */
[----:B------:R-:W-:Y:S02]  /*4820*/  UIMAD UR14, UR5, UR15, UR7 ;  /* 0x0000000f050e72a4 */ /* 0x000fe4000f8e0207 */
[----:B------:R-:W-:Y:S11]  /*4830*/  UIMAD UR13, UR6, UR50, UR4 ;  /* 0x00000032060d72a4 */ /* 0x000ff6000f8e0204 */
[----:B------:R-:W-:Y:S01]  /*4840*/  @!UPT UIADD3 URZ, UPT, UPT, URZ, URZ, URZ ;  /* 0x000000fffffff290 */ /* 0x000fe2000fffe0ff */
.L_x_84:
[----:B------:R-:W3:Y:S01]  /*4850*/  @!UP4 LDCU.128 UR8, c[0x0][0xb10] ;  /* 0x00016200ff08c7ac */ /* 0x000ee20008000c00 */
[----:B------:R-:W-:Y:S02]  /*4860*/  ISETP.NE.U32.AND P0, PT, RZ, UR30, PT ;  /* 0x0000001eff007c0c */ /* 0x000fe4000bf05070 */
[----:B------:R-:W-:Y:S02]  /*4870*/  SHF.L.U32 R2, R11, 0x1f, RZ ;  /* 0x0000001f0b027819 */ /* 0x000fe400000006ff */
[----:B------:R-:W-:Y:S01]  /*4880*/  ISETP.NE.AND.EX P0, PT, RZ, UR31, PT, P0 ;  /* 0x0000001fff007c0c */ /* 0x000fe2000bf05300 */
[----:B------:R-:W4:Y:S01]  /*4890*/  @!UP4 LDCU UR5, c[0x0][0xb0c] ;  /* 0x00016180ff05c7ac */ /* 0x000f220008000800 */
[----:B---3--:R-:W-:Y:S07]  /*48a0*/  UIMAD.WIDE.U32 UR6, UR14, UR8, URZ ;  /* 0x000000080e0672a5 */ /* 0x008fee000f8e00ff */
[----:B------:R-:W-:Y:S01]  /*48b0*/  @!UP4 UMOV UR4, UR7 ;  /* 0x000000070004cc82 */ /* 0x000fe20008000000 */
[----:B----4-:R-:W-:Y:S02]  /*48c0*/  @!UP4 UISETP.NE.AND UP0, UPT, UR5, 0x1, UPT ;  /* 0x000000010500c88c */ /* 0x010fe4000bf05270 */
[----:B------:R-:W-:Y:S02]  /*48d0*/  @!UP4 USHF.R.U32.HI UR4, URZ, UR9, UR4 ;  /* 0x00000009ff04c299 */ /* 0x000fe40008011604 */
[----:B------:R-:W-:Y:S02]  /*48e0*/  UIMAD.WIDE.U32 UR6, UR13, UR11, URZ ;  /* 0x0000000b0d0672a5 */ /* 0x000fe4000f8e00ff */
[----:B------:R-:W-:Y:S02]  /*48f0*/  @!UP4 USEL UR8, UR14, UR4, !UP0 ;  /* 0x000000040e08c287 */ /* 0x000fe4000c000000 */
[----:B------:R-:W-:Y:S03]  /*4900*/  @!UP4 UISETP.NE.AND UP0, UPT, UR10, 0x1, UPT ;  /* 0x000000010a00c88c */ /* 0x000fe6000bf05270 */
[----:B------:R-:W-:Y:S02]  /*4910*/  @!UP4 UMOV UR6, UR7 ;  /* 0x000000070006cc82 */ /* 0x000fe40008000000 */
[----:B------:R-:W3:Y:S02]  /*4920*/  @!UP4 LDCU UR4, c[0x0][0xb20] ;  /* 0x00016400ff04c7ac */ /* 0x000ee40008000800 */
[----:B---3--:R-:W-:Y:S04]  /*4930*/  @!UP4 USHF.R.U32.HI UR6, URZ, UR4, UR6 ;  /* 0x00000004ff06c299 */ /* 0x008fe80008011606 */
[----:B------:R-:W-:Y:S04]  /*4940*/  @!UP4 USEL UR6, UR13, UR6, !UP0 ;  /* 0x000000060d06c287 */ /* 0x000fe8000c000000 */
[----:B------:R-:W-:Y:S02]  /*4950*/  @!UP4 UIADD3 UR4, UPT, UPT, -UR8, UR6, URZ ;  /* 0x000000060804c290 */ /* 0x000fe4000fffe1ff */
[----:B------:R-:W-:Y:S02]  /*4960*/  @!UP4 UIADD3 UR6, UPT, UPT, UR8, -UR6, URZ ;  /* 0x800000060806c290 */ /* 0x000fe4000fffe0ff */
[----:B------:R-:W-:Y:S02]  /*4970*/  @!UP4 UIMAD UR14, UR4, UR5, UR14 ;  /* 0x00000005040ec2a4 */ /* 0x000fe4000f8e020e */
[----:B------:R-:W-:Y:S01]  /*4980*/  @!UP4 UIMAD UR13, UR6, UR10, UR13 ;  /* 0x0000000a060dc2a4 */ /* 0x000fe2000f8e020d */
[----:B------:R-:W-:Y:S11]  /*4990*/  BRA.U UP1, `(.L_x_85) ;  /* 0x0000000101107547 */ /* 0x000ff6000b800000 */
[----:B--2---:R-:W-:Y:S04]  /*49a0*/  MOV R0, UR43 ;  /* 0x0000002b00007c02 */ /* 0x004fe80008000f00 */
[----:B------:R-:W-:Y:S04]  /*49b0*/  SHF.L.U32 R3, R0, 0x1f, RZ ;  /* 0x0000001f00037819 */ /* 0x000fe800000006ff */
[----:B------:R-:W2:Y:S02]  /*49c0*/  SYNCS.PHASECHK.TRANS64.TRYWAIT P1, [UR21+0xc8], R3 ;  /* 0x0000c803ff0075a7 */ /* 0x000ea40008021115 */
[----:B--2---:R-:W-:Y:S05]  /*49d0*/  @!P1 BRA `(.L_x_86) ;  /* 0x0000004c00909947 */ /* 0x004fea0003800000 */
.L_x_85:
[----:B------:R-:W-:Y:S05]  /*49e0*/  BRA.U !UP6, `(.L_x_87) ;  /* 0x000000010e387547 */ /* 0x000fea000b800000 */
[----:B------:R-:W-:Y:S01]  /*49f0*/  UPLOP3.LUT UP2, UPT, UPT, UPT, UP5, 0x80, 0x8 ;  /* 0x000000000008789c */ /* 0x000fe20003f4f050 */
[----:B--2---:R-:W-:Y:S01]  /*4a00*/  HFMA2 R0, -RZ, RZ, 0, 5.9604644775390625e-08 ;  /* 0x00000001ff007431 */ /* 0x004fe200000001ff */
[----:B------:R-:W2:Y:S01]  /*4a10*/  LDCU.64 UR8, c[0x0][0x358] ;  /* 0x00006b00ff0877ac */ /* 0x000ea20008000a00 */
[----:B------:R-:W-:Y:S03]  /*4a20*/  IMAD.MOV.U32 R231, RZ, RZ, 0x1 ;  /* 0x00000001ffe77424 */ /* 0x000fe600078e00ff */
[----:B------:R-:W-:Y:S05]  /*4a30*/  PLOP3.LUT P1, PT, PT, PT, UP2, 0x80, 0x8 ;  /* 0x000000000008781c */ /* 0x000fea0003f2f028 */
[----:B------:R-:W3:Y:S01]  /*4a40*/  @UP2 LDCU.64 UR4, c[0x0][0x888] ;  /* 0x00011100ff0427ac */ /* 0x000ee20008000a00 */
[----:B------:R-:W-:Y:S07]  /*4a50*/  @UP2 UIMAD UR6, UR36, UR30, URZ ;  /* 0x0000001e240622a4 */ /* 0x000fee000f8e02ff */
[----:B------:R-:W-:Y:S01]  /*4a60*/  @!P1 PRMT R231, R0, 0x7610, R231 ;  /* 0x0000761000e79816 */ /* 0x000fe200000000e7 */
[----:B---3--:R-:W-:Y:S06]  /*4a70*/  @UP2 UIMAD.WIDE UR4, UR6, 0x4, UR4 ;  /* 0x00000004060428a5 */ /* 0x008fec000f8e0204 */
[----:B------:R-:W-:Y:S01]  /*4a80*/  IMAD.U32 R4, RZ, RZ, UR4 ;  /* 0x00000004ff047e24 */ /* 0x000fe2000f8e00ff */
[----:B------:R-:W-:Y:S04]  /*4a90*/  MOV R5, UR5 ;  /* 0x0000000500057c02 */ /* 0x000fe80008000f00 */
[----:B------:R-:W3:Y:S01]  /*4aa0*/  @!UP2 LDCU UR4, c[0x0][0x880] ;  /* 0x00011000ff04a7ac */ /* 0x000ee20008000800 */
[----:B--2--5:R4:W5:Y:S02]  /*4ab0*/  @P1 LDG.E R123, desc[UR8][R4.64] ;  /* 0x00000008047b1981 */ /* 0x024964000c1e1900 */
[----:B---34-:R-:W-:Y:S07]  /*4ac0*/  @!P1 IMAD.U32 R123, RZ, RZ, UR4 ;  /* 0x00000004ff7b9e24 */ /* 0x018fee000f8e00ff */
.L_x_87:
[----:B-----5:R-:W-:Y:S01]  /*4ad0*/  @!P0 FSETP.EQ.AND P2, PT, R123, RZ, PT ;  /* 0x000000ff7b00820b */ /* 0x020fe20003f42000 */
[----:B------:R-:W-:Y:S01]  /*4ae0*/  @!UPT UIADD3 URZ, UPT, UPT, URZ, URZ, URZ ;  /* 0x000000fffffff290 */ /* 0x000fe2000fffe0ff */
[----:B------:R-:W-:Y:S11]  /*4af0*/  @!P0 BRA `(.L_x_88) ;  /* 0x0000000000148947 */ /* 0x000ff60003800000 */
[----:B------:R-:W-:Y:S02]  /*4b00*/  LOP3.LUT P0, RZ, R231, 0xff, RZ, 0xc0, !PT ;  /* 0x000000ffe7ff7812 */ /* 0x000fe4000780c0ff */
[----:B------:R-:W-:Y:S04]  /*4b10*/  PLOP3.LUT P2, PT, PT, PT, UP2, 0x80, 0x8 ;  /* 0x000000000008781c */ /* 0x000fe80003f4f028 */
[----:B------:R-:W-:Y:S07]  /*4b20*/  PLOP3.LUT P2, PT, P2, PT, PT, 0x8, 0x80 ;  /* 0x000000000080781c */ /* 0x000fee000174e170 */
[----:B------:R-:W-:Y:S11]  /*4b30*/  @P0 FSETP.EQ.AND P2, PT, R123, RZ, PT ;  /* 0x000000ff7b00020b */ /* 0x000ff60003f42000 */
[----:B------:R-:W-:Y:S02]  /*4b40*/  @!UPT UIADD3 URZ, UPT, UPT, URZ, URZ, URZ ;  /* 0x000000fffffff290 */ /* 0x000fe4000fffe0ff */
.L_x_88:
[----:B------:R-:W3:Y:S01]  /*4b50*/  SYNCS.PHASECHK.TRANS64.TRYWAIT P0, [UR21+0xb8], R2 ;  /* 0x0000b802ff0075a7 */ /* 0x000ee20008001115 */
[----:B------:R-:W-:Y:S02]  /*4b60*/  ELECT P1, URZ, PT ;  /* 0x0000000000ff782f */ /* 0x000fe40003820000 */
[----:B------:R-:W-:Y:S01]  /*4b70*/  IADD3 R10, PT, PT, R10, 0x1, RZ ;  /* 0x000000010a0a7810 */ /* 0x000fe20007ffe0ff */
[----:B---3--:R-:W-:Y:S10]  /*4b80*/  @!P0 BRA `(.L_x_89) ;  /* 0x0000004c003c8947 */ /* 0x008ff40003800000 */
.L_x_159:
[----:B------:R-:W-:Y:S01]  /*4b90*/  PLOP3.LUT P1, PT, P2, P1, PT, 0xf2, 0x2f ;  /* 0x00000000002f781c */ /* 0x000fe20001723e72 */
[----:B------:R-:W-:Y:S01]  /*4ba0*/  UMOV UR6, 0x0 ;  /* 0x0000000000067882 */ /* 0x000fe20000000000 */
[----:B------:R-:W-:Y:S01]  /*4bb0*/  UMOV UR7, 0x10000000 ;  /* 0x1000000000077882 */ /* 0x000fe20000000000 */
[----:B------:R-:W-:Y:S01]  /*4bc0*/  UMOV UR12, UR36 ;  /* 0x00000024000c7c82 */ /* 0x000fe20008000000 */
[----:B------:R-:W-:Y:S01]  /*4bd0*/  UMOV UR20, UR36 ;  /* 0x0000002400147c82 */ /* 0x000fe20008000000 */
[----:B------:R-:W-:Y:S01]  /*4be0*/  UMOV UR28, UR36 ;  /* 0x00000024001c7c82 */ /* 0x000fe20008000000 */
[----:B------:R-:W-:Y:S07]  /*4bf0*/  LOP3.LUT R11, R11, 0x1, RZ, 0x3c, !PT ;  /* 0x000000010b0b7812 */ /* 0x000fee00078e3cff */
[----:B--2---:R-:W-:Y:S01]  /*4c00*/  @!P1 IADD3 R2, P0, PT, R12, 0x580, RZ ;  /* 0x000005800c029810 */ /* 0x004fe20007f1e0ff */
[----:B------:R-:W-:Y:S01]  /*4c10*/  VOTEU.ALL UP0, P1 ;  /* 0x0000000000ff7886 */ /* 0x000fe20000800000 */
[----:B------:R-:W-:Y:S02]  /*4c20*/  VOTEU.ALL UP1, P1 ;  /* 0x0000000000ff7886 */ /* 0x000fe40000820000 */
[----:B------:R-:W-:Y:S01]  /*4c30*/  @!P1 R2UR UR5, R2 ;  /* 0x00000000020592ca */ /* 0x000fe200000e0000 */
[----:B------:R-:W-:Y:S01]  /*4c40*/  @!P1 IMAD.X R0, RZ, RZ, R13, P0 ;  /* 0x000000ffff009224 */ /* 0x000fe200000e060d */
[----:B------:R-:W-:Y:S01]  /*4c50*/  @!UP0 USHF.L.U32 UR35, UR45, 0x6, URZ ;  /* 0x000000062d238899 */ /* 0x000fe200080006ff */
[----:B------:R-:W-:Y:S01]  /*4c60*/  ISETP.NE.AND P0, PT, R10, 0x2, PT ;  /* 0x000000020a00780c */ /* 0x000fe20003f05270 */
[----:B------:R-:W-:Y:S02]  /*4c70*/  @!UP0 UIMAD UR34, UR46, 0xe0, URZ ;  /* 0x000000e02e2288a4 */ /* 0x000fe4000f8e02ff */
[----:B------:R-:W-:Y:S01]  /*4c80*/  @!P1 R2UR UR4, R0 ;  /* 0x00000000000492ca */ /* 0x000fe200000e0000 */
[----:B------:R-:W-:Y:S01]  /*4c90*/  @!UP0 UIADD3 UR32, UPT, UPT, UR21, 0x200, URZ ;  /* 0x0000020015208890 */ /* 0x000fe2000fffe0ff */
[----:B------:R-:W-:Y:S01]  /*4ca0*/  SEL R0, RZ, 0x1, P0 ;  /* 0x00000001ff007807 */ /* 0x000fe20000000000 */
[----:B------:R-:W-:Y:S01]  /*4cb0*/  @!UP0 UIADD3 UR33, UPT, UPT, UR21, 0xb0, URZ ;  /* 0x000000b015218890 */ /* 0x000fe2000fffe0ff */
[----:B------:R-:W-:Y:S01]  /*4cc0*/  SEL R10, R10, RZ, P0 ;  /* 0x000000ff0a0a7207 */ /* 0x000fe20000000000 */
[----:B------:R-:W-:Y:S01]  /*4cd0*/  @!UP0 UIADD3 UR8, UPT, UPT, UR21, 0xa00, URZ ;  /* 0x00000a0015088890 */ /* 0x000fe2000fffe0ff */
[----:B------:R-:W-:Y:S01]  /*4ce0*/  LOP3.LUT R9, R9, R0, RZ, 0x3c, !PT ;  /* 0x0000000009097212 */ /* 0x000fe200078e3cff */
[----:B------:R-:W-:Y:S01]  /*4cf0*/  IMAD.U32 R2, RZ, RZ, UR5 ;  /* 0x00000005ff027e24 */ /* 0x000fe2000f8e00ff */
[----:B------:R-:W-:Y:S02]  /*4d00*/  @!UP0 UIADD3 UR10, UPT, UPT, UR34, 0x20, URZ ;  /* 0x00000020220a8890 */ /* 0x000fe4000fffe0ff */
[----:B------:R-:W-:Y:S01]  /*4d10*/  UMOV UR9, UR33 ;  /* 0x0000002100097c82 */ /* 0x000fe20008000000 */
[----:B------:R-:W-:Y:S01]  /*4d20*/  UMOV UR11, UR35 ;  /* 0x00000023000b7c82 */ /* 0x000fe20008000000 */
[----:B------:R-:W-:Y:S01]  /*4d30*/  @!UP0 UIADD3 UR16, UPT, UPT, UR21, 0x1200, URZ ;  /* 0x0000120015108890 */ /* 0x000fe2000fffe0ff */
[----:B------:R-:W-:Y:S01]  /*4d40*/  IMAD.U32 R3, RZ, RZ, UR4 ;  /* 0x00000004ff037e24 */ /* 0x000fe2000f8e00ff */
[----:B------:R-:W-:Y:S01]  /*4d50*/  @!P1 R2UR UR4, R2 ;  /* 0x00000000020492ca */ /* 0x000fe200000e0000 */
[----:B------:R-:W-:Y:S01]  /*4d60*/  @!UP0 UIADD3 UR18, UPT, UPT, UR34, 0x40, URZ ;  /* 0x0000004022128890 */ /* 0x000fe2000fffe0ff */
[----:B------:R-:W-:Y:S02]  /*4d70*/  UMOV UR17, UR33 ;  /* 0x0000002100117c82 */ /* 0x000fe40008000000 */
[----:B------:R-:W-:Y:S01]  /*4d80*/  @!P1 R2UR UR5, R3 ;  /* 0x00000000030592ca */ /* 0x000fe200000e0000 */
[----:B------:R-:W-:Y:S01]  /*4d90*/  UMOV UR19, UR35 ;  /* 0x0000002300137c82 */ /* 0x000fe20008000000 */
[----:B------:R-:W-:Y:S02]  /*4da0*/  @!UP0 UIADD3 UR24, UPT, UPT, UR21, 0x1a00, URZ ;  /* 0x00001a0015188890 */ /* 0x000fe4000fffe0ff */
[----:B------:R-:W-:Y:S01]  /*4db0*/  @!UP0 UIADD3 UR26, UPT, UPT, UR34, 0x60, URZ ;  /* 0x00000060221a8890 */ /* 0x000fe2000fffe0ff */
[----:B------:R-:W-:Y:S01]  /*4dc0*/  UMOV UR25, UR33 ;  /* 0x0000002100197c82 */ /* 0x000fe20008000000 */
[----:B------:R-:W-:Y:S01]  /*4dd0*/  UMOV UR27, UR35 ;  /* 0x00000023001b7c82 */ /* 0x000fe20008000000 */
[----:B------:R-:W-:Y:S02]  /*4de0*/  UIADD3 UR46, UPT, UPT, UR13, UR56, URZ ;  /* 0x000000380d2e7290 */ /* 0x000fe4000fffe0ff */
[----:B------:R-:W-:Y:S04]  /*4df0*/  UIADD3 UR45, UPT, UPT, UR14, UR57, URZ ;  /* 0x000000390e2d7290 */ /* 0x000fe8000fffe0ff */
[----:B------:R2:W-:Y:S01]  /*4e00*/  @!UP1 UTMALDG.3D [UR32], [UR4], desc[UR6] ;  /* 0x00000620040095b4 */ /* 0x0005e20008011000 */
[----:B------:R-:W-:Y:S05]  /*4e10*/  VOTEU.ALL UP1, P1 ;  /* 0x0000000000ff7886 */ /* 0x000fea0000820000 */
[----:B------:R3:W-:Y:S01]  /*4e20*/  @!UP1 UTMALDG.3D [UR8], [UR4], desc[UR6] ;  /* 0x00000608040095b4 */ /* 0x0007e20008011000 */
[----:B------:R-:W-:Y:S05]  /*4e30*/  VOTEU.ALL UP1, P1 ;  /* 0x0000000000ff7886 */ /* 0x000fea0000820000 */
[----:B------:R4:W-:Y:S01]  /*4e40*/  @!UP1 UTMALDG.3D [UR16], [UR4], desc[UR6] ;  /* 0x00000610040095b4 */ /* 0x0009e20008011000 */
[----:B------:R-:W-:Y:S05]  /*4e50*/  VOTEU.ALL UP1, P1 ;  /* 0x0000000000ff7886 */ /* 0x000fea0000820000 */
[----:B------:R-:W-:Y:S01]  /*4e60*/  @!UP1 UTMALDG.3D [UR24], [UR4], desc[UR6] ;  /* 0x00000618040095b4 */ /* 0x000fe20008011000 */
[----:B------:R-:W-:Y:S01]  /*4e70*/  VOTEU.ALL UP1, P1 ;  /* 0x0000000000ff7886 */ /* 0x000fe20000820000 */
[----:B--2---:R-:W-:Y:S01]  /*4e80*/  UMOV UR36, UR29 ;  /* 0x0000001d00247c82 */ /* 0x004fe20008000000 */
[----:B---3--:R-:W-:Y:S02]  /*4e90*/  @!UP0 UIADD3 UR8, UPT, UPT, UR21, 0x2200, URZ ;  /* 0x0000220015088890 */ /* 0x008fe4000fffe0ff */
[----:B------:R-:W-:Y:S02]  /*4ea0*/  @!UP0 UIADD3 UR10, UPT, UPT, UR34, 0x80, URZ ;  /* 0x00000080220a8890 */ /* 0x000fe4000fffe0ff */
[----:B----4-:R-:W-:Y:S02]  /*4eb0*/  @!UP0 UIADD3 UR16, UPT, UPT, UR21, 0x2a00, URZ ;  /* 0x00002a0015108890 */ /* 0x010fe4000fffe0ff */
[----:B------:R-:W-:Y:S05]  /*4ec0*/  @!UP0 UIADD3 UR18, UPT, UPT, UR34, 0xa0, URZ ;  /* 0x000000a022128890 */ /* 0x000fea000fffe0ff */
[----:B------:R2:W-:Y:S01]  /*4ed0*/  @!UP1 UTMALDG.3D [UR8], [UR4], desc[UR6] ;  /* 0x00000608040095b4 */ /* 0x0005e20008011000 */
[----:B------:R-:W-:Y:S02]  /*4ee0*/  UPLOP3.LUT UP1, UPT, UPT, UPT, UPT, 0x80, 0x8 ;  /* 0x000000000008789c */ /* 0x000fe40003f2f070 */
[----:B--2---:R-:W-:Y:S02]  /*4ef0*/  @!UP0 UIADD3 UR8, UPT, UPT, UR21, 0x3200, URZ ;  /* 0x0000320015088890 */ /* 0x004fe4000fffe0ff */
[----:B------:R-:W-:Y:S01]  /*4f00*/  @!UP0 UIADD3 UR10, UPT, UPT, UR34, 0xc0, URZ ;  /* 0x000000c0220a8890 */ /* 0x000fe2000fffe0ff */
[----:B------:R-:W-:Y:S05]  /*4f10*/  VOTEU.ALL UP0, P1 ;  /* 0x0000000000ff7886 */ /* 0x000fea0000800000 */
[----:B------:R2:W-:Y:S01]  /*4f20*/  @!UP0 UTMALDG.3D [UR16], [UR4], desc[UR6] ;  /* 0x00000610040085b4 */ /* 0x0005e20008011000 */
[----:B------:R-:W-:Y:S05]  /*4f30*/  VOTEU.ALL UP0, P1 ;  /* 0x0000000000ff7886 */ /* 0x000fea0000800000 */
[----:B------:R2:W-:Y:S01]  /*4f40*/  @!UP0 UTMALDG.3D [UR8], [UR4], desc[UR6] ;  /* 0x00000608040085b4 */ /* 0x0005e20008011000 */
[----:B------:R2:W-:Y:S01]  /*4f50*/  @!P1 SYNCS.ARRIVE.TRANS64.RED.A0TR RZ, [UR21+0xb0], R8 ;  /* 0x0000b008ffff99a7 */ /* 0x0005e20008300415 */
[----:B------:R-:W-:Y:S01]  /*4f60*/  SYNCS.ARRIVE.TRANS64.RED.A1T0 RZ, [UR39], RZ ;  /* 0x000000ffffff79a7 */ /* 0x000fe20008100427 */
[----:B------:R-:W-:Y:S05]  /*4f70*/  BRA.U UP3, `(.L_x_90) ;  /* 0xfffffff103f87547 */ /* 0x000fea000b83ffff */
[----:B------:R-:W-:Y:S07]  /*4f80*/  MOV R0, UR21 ;  /* 0x0000001500007c02 */ /* 0x000fee0008000f00 */
.L_x_91:
[----:B---3--:R-:W-:-:S04]  /*4f90*/  SHF.L.U32 R3, R11, 0x1f, RZ ;  /* 0x0000001f0b037819 */ /* 0x008fc800000006ff */
[----:B------:R3:W4:Y:S03]  /*4fa0*/  SYNCS.PHASECHK.TRANS64.TRYWAIT P0, [R0+URZ+0xb8], R3 ;  /* 0x0000b803000075a7 */ /* 0x00072600080011ff */
[----:B----4-:R-:W-:Y:S05]  /*4fb0*/  @!P0 NANOSLEEP.SYNCS 0x989680 ;  /* 0x009896800000895d */ /* 0x010fea0003900000 */
[----:B------:R-:W4:Y:S02]  /*4fc0*/  @!P0 SYNCS.PHASECHK.TRANS64 P0, [R0+URZ+0xb8], R3 ;  /* 0x0000b803000085a7 */ /* 0x000f2400080010ff */
[----:B-12-4-:R-:W-:Y:S05]  /*4fd0*/  @P0 EXIT ;  /* 0x000000000000094d */ /* 0x016fea0003800000 */
[----:B------:R-:W-:Y:S05]  /*4fe0*/  BRA `(.L_x_91) ;  /* 0xfffffffc00e87947 */ /* 0x000fea000383ffff */
.L_x_82:
[----:B------:R-:W-:-:S06]  /*4ff0*/  UISETP.GE.AND UP0, UPT, UR20, 0x4, UPT ;  /* 0x000000041400788c */ /* 0x000fcc000bf06270 */
[----:B------:R-:W-:-:S13]  /*5000*/  PLOP3.LUT P0, PT, PT, PT, UP0, 0x80, 0x8 ;  /* 0x000000000008781c */ /* 0x000fda0003f0f008 */
[----:B-1----:R-:W-:Y:S05]  /*5010*/  @!P0 EXIT ;  /* 0x000000000000894d */ /* 0x002fea0003800000 */
[----:B------:R-:W-:Y:S01]  /*5020*/  BAR.SYNC.DEFER_BLOCKING 0x6, 0xa0 ;  /* 0x0182800000007b1d */ /* 0x000fe20000010000 */
[----:B------:R-:W-:Y:S02]  /*5030*/  IMAD.U32 R2, R2, 0x10000, RZ ;  /* 0x0001000002027824 */ /* 0x000fe400078e00ff */
[----:B------:R-:W-:Y:S01]  /*5040*/  HFMA2 R120, -RZ, RZ, 0, 0 ;  /* 0x00000000ff787431 */ /* 0x000fe200000001ff */
[----:B------:R-:W-:Y:S01]  /*5050*/  CS2R R238, SRZ ;  /* 0x0000000000ee7805 */ /* 0x000fe2000001ff00 */
[----:B------:R-:W-:Y:S01]  /*5060*/  IMAD.MOV.U32 R237, RZ, RZ, RZ ;  /* 0x000000ffffed7224 */ /* 0x000fe200078e00ff */
[----:B------:R-:W-:Y:S02]  /*5070*/  UMOV UR4, 0x400 ;  /* 0x0000040000047882 */ /* 0x000fe40000000000 */
[----:B------:R-:W1:Y:S01]  /*5080*/  LDC.64 R232, c[0x0][0x888] ;  /* 0x00022200ffe87b82 */ /* 0x000e620000000a00 */
[----:B------:R-:W-:Y:S01]  /*5090*/  ULEA UR4, UR59, UR4, 0x18 ;  /* 0x000000043b047291 */ /* 0x000fe2000f8ec0ff */
[----:B------:R-:W-:Y:S01]  /*50a0*/  LOP3.LUT R2, R2, 0x600000, RZ, 0xc0, !PT ;  /* 0x0060000002027812 */ /* 0x000fe200078ec0ff */
[----:B------:R-:W2:Y:S01]  /*50b0*/  LDCU.64 UR60, c[0x0][0x348] ;  /* 0x00006900ff3c77ac */ /* 0x000ea20008000a00 */
[----:B------:R-:W3:Y:S04]  /*50c0*/  LDCU UR43, c[0x0][0xb0c] ;  /* 0x00016180ff2b77ac */ /* 0x000ee80008000800 */
[----:B------:R-:W4:Y:S01]  /*50d0*/  LDC.64 R234, c[0x0][0x890] ;  /* 0x00022400ffea7b82 */ /* 0x000f220000000a00 */
[----:B------:R-:W1:Y:S01]  /*50e0*/  LDCU UR62, c[0x0][0xb20] ;  /* 0x00016400ff3e77ac */ /* 0x000e620008000800 */
[----:B------:R-:W1:Y:S01]  /*50f0*/  LDCU UR39, c[0x0][0xb30] ;  /* 0x00016600ff2777ac */ /* 0x000e620008000800 */
[----:B------:R-:W2:Y:S01]  /*5100*/  LDS R3, [UR4+0x180] ;  /* 0x00018004ff037984 */ /* 0x000ea20008000800 */
[----:B------:R-:W1:Y:S01]  /*5110*/  LDCU.64 UR50, c[0x0][0x888] ;  /* 0x00011100ff3277ac */ /* 0x000e620008000a00 */
[----:B------:R-:W1:Y:S01]  /*5120*/  LDCU.64 UR40, c[0x0][0xb28] ;  /* 0x00016500ff2877ac */ /* 0x000e620008000a00 */
[----:B------:R-:W1:Y:S01]  /*5130*/  LDCU.128 UR52, c[0x0][0xb10] ;  /* 0x00016200ff3477ac */ /* 0x000e620008000c00 */
[----:B------:R-:W-:Y:S01]  /*5140*/  UMOV UR16, URZ ;  /* 0x000000ff00107c82 */ /* 0x000fe20008000000 */
[----:B-123--:R-:W-:-:S07]  /*5150*/  IMAD.IADD R2, R3, 0x1, R2 ;  /* 0x0000000103027824 */ /* 0x00efce00078e0202 */
.L_x_114:
[----:B-1----:R-:W1:Y:S01]  /*5160*/  S2UR UR59, SR_CgaCtaId ;  /* 0x00000000003b79c3 */ /* 0x002e620000008800 */
[----:B------:R-:W-:Y:S01]  /*5170*/  UMOV UR44, 0x400 ;  /* 0x00000400002c7882 */ /* 0x000fe20000000000 */
[----:B------:R-:W-:Y:S01]  /*5180*/  SHF.L.U32 R3, R238, 0x1f, RZ ;  /* 0x0000001fee037819 */ /* 0x000fe200000006ff */
[----:B-1----:R-:W-:Y:S04]  /*5190*/  ULEA UR44, UR59, UR44, 0x18 ;  /* 0x0000002c3b2c7291 */ /* 0x002fe8000f8ec0ff */
[----:B------:R-:W-:Y:S09]  /*51a0*/  ULEA UR4, UR16, UR44, 0x3 ;  /* 0x0000002c10047291 */ /* 0x000ff2000f8e18ff */
[----:B------:R-:W1:Y:S02]  /*51b0*/  SYNCS.PHASECHK.TRANS64.TRYWAIT P0, [UR4+0xd0], R3 ;  /* 0x0000d003ff0075a7 */ /* 0x000e640008001104 */
[----:B-1----:R-:W-:Y:S05]  /*51c0*/  @!P0 BRA `(.L_x_92) ;  /* 0x0000004400c48947 */ /* 0x002fea0003800000 */
.L_x_161:
[----:B------:R-:W-:Y:S02]  /*51d0*/  ULEA UR5, UR16, UR44, 0x4 ;  /* 0x0000002c10057291 */ /* 0x000fe4000f8e20ff */
[----:B------:R-:W-:Y:S07]  /*51e0*/  UISETP.GE.AND UP0, UPT, UR42, 0x1, UPT ;  /* 0x000000012a00788c */ /* 0x000fee000bf06270 */
[----:B------:R-:W2:Y:S01]  /*51f0*/  LDS.128 R4, [UR5+0x160] ;  /* 0x00016005ff047984 */ /* 0x000ea20008000c00 */
[----:B------:R-:W-:Y:S04]  /*5200*/  UIADD3 UR5, UPT, UPT, UR4, 0xe0, URZ ;  /* 0x000000e004057890 */ /* 0x000fe8000fffe0ff */
[----:B------:R-:W-:Y:S01]  /*5210*/  UPRMT UR5, URZ, 0x654, UR5 ;  /* 0x00000654ff057896 */ /* 0x000fe20008000005 */
[----:B------:R-:W-:Y:S01]  /*5220*/  @!PT LDS RZ, [RZ] ;  /* 0x00000000fffff984 */ /* 0x000fe20000000800 */
[----:B------:R-:W-:Y:S01]  /*5230*/  @!PT LDS RZ, [RZ] ;  /* 0x00000000fffff984 */ /* 0x000fe20000000800 */
[----:B------:R-:W-:Y:S01]  /*5240*/  @!PT LDS RZ, [RZ] ;  /* 0x00000000fffff984 */ /* 0x000fe20000000800 */
[----:B------:R-:W-:Y:S01]  /*5250*/  @!PT LDS RZ, [RZ] ;  /* 0x00000000fffff984 */ /* 0x000fe20000000800 */
[----:B------:R3:W-:Y:S06]  /*5260*/  MEMBAR.ALL.CTA ;  /* 0x0000000000007992 */ /* 0x0007ec0000008000 */
[----:B---3--:R-:W3:Y:S02]  /*5270*/  FENCE.VIEW.ASYNC.S ;  /* 0x00000000000073c6 */ /* 0x008ee40000000000 */
[----:B---3--:R-:W-:Y:S01]  /*5280*/  SYNCS.ARRIVE.TRANS64.RED.A1T0 RZ, [UR5], RZ ;  /* 0x000000ffffff79a7 */ /* 0x008fe20008100405 */
[----:B--2---:R-:W-:Y:S11]  /*5290*/  LOP3.LUT P0, RZ, R6, 0x1, RZ, 0xc0, !PT ;  /* 0x0000000106ff7812 */ /* 0x004ff6000780c0ff */
[----:B------:R-:W-:Y:S02]  /*52a0*/  @!UPT UIADD3 URZ, UPT, UPT, URZ, URZ, URZ ;  /* 0x000000fffffff290 */ /* 0x000fe4000fffe0ff */
[----:B------:R-:W-:Y:S01]  /*52b0*/  VOTEU.ANY UP1, P0 ;  /* 0x0000000000ff7886 */ /* 0x000fe20000020100 */
[----:B------:R-:W-:Y:S01]  /*52c0*/  PLOP3.LUT P0, PT, PT, PT, UP1, 0x80, 0x8 ;  /* 0x000000000008781c */ /* 0x000fe20003f0f018 */
[----:B------:R-:W-:Y:S11]  /*52d0*/  UP2UR UR48, UPR, URZ, 0x2 ;  /* 0x00000002ff307883 */ /* 0x000ff60008000000 */
[----:B------:R-:W-:Y:S01]  /*52e0*/  @!UPT UIADD3 URZ, UPT, UPT, URZ, URZ, URZ ;  /* 0x000000fffffff290 */ /* 0x000fe2000fffe0ff */
[----:B-1----:R-:W-:Y:S02]  /*52f0*/  @P0 MOV R3, R4 ;  /* 0x0000000400030202 */ /* 0x002fe40000000f00 */
[----:B------:R-:W-:Y:S02]  /*5300*/  @P0 SHF.R.U32.HI R0, RZ, 0x10, R5 ;  /* 0x00000010ff000819 */ /* 0x000fe40000011605 */
[----:B------:R-:W-:Y:S02]  /*5310*/  @P0 LOP3.LUT R4, R5, 0xffff, RZ, 0xc0, !PT ;  /* 0x0000ffff05040812 */ /* 0x000fe400078ec0ff */
[----:B------:R-:W-:Y:S02]  /*5320*/  @P0 R2UR UR7, R3 ;  /* 0x00000000030702ca */ /* 0x000fe400000e0000 */
[----:B------:R-:W-:Y:S02]  /*5330*/  @P0 R2UR UR4, R0 ;  /* 0x00000000000402ca */ /* 0x000fe400000e0000 */
[----:B------:R-:W-:Y:S09]  /*5340*/  @P0 R2UR UR6, R4 ;  /* 0x00000000040602ca */ /* 0x000ff200000e0000 */
[----:B------:R-:W-:Y:S02]  /*5350*/  @UP1 UMOV UR38, UR7 ;  /* 0x0000000700261c82 */ /* 0x000fe40008000000 */
[----:B------:R-:W-:Y:S02]  /*5360*/  @UP1 UMOV UR49, UR4 ;  /* 0x0000000400311c82 */ /* 0x000fe40008000000 */
[----:B------:R-:W-:Y:S01]  /*5370*/  @UP1 UMOV UR37, UR6 ;  /* 0x0000000600251c82 */ /* 0x000fe20008000000 */
[----:B------:R-:W-:Y:S05]  /*5380*/  BRA.U !UP0, `(.L_x_93) ;  /* 0x0000000108c87547 */ /* 0x000fea000b800000 */
[----:B------:R-:W1:Y:S01]  /*5390*/  LDCU UR7, c[0x0][0x370] ;  /* 0x00006e00ff0777ac */ /* 0x000e620008000800 */
[----:B------:R-:W2:Y:S01]  /*53a0*/  LDCU UR4, c[0x0][0x374] ;  /* 0x00006e80ff0477ac */ /* 0x000ea20008000800 */
[----:B------:R-:W-:Y:S02]  /*53b0*/  UISETP.NE.AND UP0, UPT, UR54, 0x1, UPT ;  /* 0x000000013600788c */ /* 0x000fe4000bf05270 */
[----:B------:R-:W-:Y:S02]  /*53c0*/  UIMAD.WIDE.U32 UR10, UR37, UR55, URZ ;  /* 0x00000037250a72a5 */ /* 0x000fe4000f8e00ff */
[----:B------:R-:W-:Y:S02]  /*53d0*/  UISETP.NE.AND UP1, UPT, UR43, 0x1, UPT ;  /* 0x000000012b00788c */ /* 0x000fe4000bf25270 */
[----:B------:R-:W-:Y:S02]  /*53e0*/  UISETP.NE.AND UP2, UPT, UR42, 0x1, UPT ;  /* 0x000000012a00788c */ /* 0x000fe4000bf45270 */
[----:B------:R-:W-:Y:S02]  /*53f0*/  UIMAD.WIDE.U32 UR14, UR38, UR52, URZ ;  /* 0x00000034260e72a5 */ /* 0x000fe4000f8e00ff */
[----:B-1----:R-:W-:Y:S02]  /*5400*/  UIMAD.WIDE.U32 UR12, UR7, UR52, URZ ;  /* 0x00000034070c72a5 */ /* 0x002fe4000f8e00ff */
[----:B--2---:R-:W-:Y:S07]  /*5410*/  UIMAD.WIDE.U32 UR8, UR4, UR55, URZ ;  /* 0x00000037040872a5 */ /* 0x004fee000f8e00ff */
[----:B------:R-:W-:Y:S02]  /*5420*/  UMOV UR5, UR9 ;  /* 0x0000000900057c82 */ /* 0x000fe40008000000 */
[----:B------:R-:W-:Y:S03]  /*5430*/  @UP0 USHF.R.U32.HI UR4, URZ, UR62, UR5 ;  /* 0x0000003eff040299 */ /* 0x000fe60008011605 */
[----:B------:R-:W-:Y:S01]  /*5440*/  UMOV UR5, UR11 ;  /* 0x0000000b00057c82 */ /* 0x000fe20008000000 */
[----:B------:R-:W-:Y:S02]  /*5450*/  UIMAD.WIDE.U32 UR8, UR4, UR40, URZ ;  /* 0x00000028040872a5 */ /* 0x000fe4000f8e00ff */
[----:B------:R-:W-:Y:S03]  /*5460*/  USHF.R.U32.HI UR6, URZ, UR62, UR5 ;  /* 0x0000003eff067299 */ /* 0x000fe60008011605 */
[----:B------:R-:W-:Y:S01]  /*5470*/  UMOV UR5, UR13 ;  /* 0x0000000d00057c82 */ /* 0x000fe20008000000 */
[----:B------:R-:W-:Y:S02]  /*5480*/  USEL UR6, UR37, UR6, !UP0 ;  /* 0x0000000625067287 */ /* 0x000fe4000c000000 */
[----:B------:R-:W-:Y:S01]  /*5490*/  @UP1 USHF.R.U32.HI UR7, URZ, UR53, UR5 ;  /* 0x00000035ff071299 */ /* 0x000fe20008011605 */
[----:B------:R-:W-:Y:S02]  /*54a0*/  UMOV UR8, UR9 ;  /* 0x0000000900087c82 */ /* 0x000fe40008000000 */
[----:B------:R-:W-:Y:S01]  /*54b0*/  UMOV UR5, UR15 ;  /* 0x0000000f00057c82 */ /* 0x000fe20008000000 */
[----:B------:R-:W-:Y:S02]  /*54c0*/  UIMAD.WIDE.U32 UR10, UR7, UR40, URZ ;  /* 0x00000028070a72a5 */ /* 0x000fe4000f8e00ff */
[----:B------:R-:W-:Y:S02]  /*54d0*/  @UP2 USHF.R.U32.HI UR4, URZ, UR41, UR8 ;  /* 0x00000029ff042299 */ /* 0x000fe40008011608 */
[----:B------:R-:W-:Y:S02]  /*54e0*/  USHF.R.U32.HI UR5, URZ, UR53, UR5 ;  /* 0x00000035ff057299 */ /* 0x000fe40008011605 */
[----:B------:R-:W-:Y:S02]  /*54f0*/  UIMAD UR4, UR42, UR4, URZ ;  /* 0x000000042a0472a4 */ /* 0x000fe4000f8e02ff */
[----:B------:R-:W-:Y:S02]  /*5500*/  USEL UR5, UR38, UR5, !UP1 ;  /* 0x0000000526057287 */ /* 0x000fe4000c800000 */
[----:B------:R-:W-:Y:S01]  /*5510*/  UISETP.GE.AND UP0, UPT, UR6, UR4, UPT ;  /* 0x000000040600728c */ /* 0x000fe2000bf06270 */
[----:B------:R-:W-:Y:S02]  /*5520*/  UMOV UR10, UR11 ;  /* 0x0000000b000a7c82 */ /* 0x000fe40008000000 */
[----:B------:R-:W-:Y:S02]  /*5530*/  @UP2 USHF.R.U32.HI UR7, URZ, UR41, UR10 ;  /* 0x00000029ff072299 */ /* 0x000fe4000801160a */
[----:B------:R-:W-:Y:S02]  /*5540*/  UIMAD.WIDE.U32 UR10, UR6, UR40, URZ ;  /* 0x00000028060a72a5 */ /* 0x000fe4000f8e00ff */
[----:B------:R-:W-:Y:S04]  /*5550*/  UIMAD UR8, UR42, UR7, URZ ;  /* 0x000000072a0872a4 */ /* 0x000fe8000f8e02ff */
[----:B------:R-:W-:Y:S02]  /*5560*/  UISETP.GE.OR UP0, UPT, UR5, UR8, UP0 ;  /* 0x000000080500728c */ /* 0x000fe40008706670 */
[----:B------:R-:W-:Y:S02]  /*5570*/  UIMAD.WIDE.U32 UR8, UR5, UR40, URZ ;  /* 0x00000028050872a5 */ /* 0x000fe4000f8e00ff */
[----:B------:R-:W-:Y:S01]  /*5580*/  UIADD3 UR8, UPT, UPT, -UR5, URZ, URZ ;  /* 0x000000ff05087290 */ /* 0x000fe2000fffe1ff */
[----:B------:R-:W-:Y:S02]  /*5590*/  UMOV UR4, UR11 ;  /* 0x0000000b00047c82 */ /* 0x000fe40008000000 */
[----:B------:R-:W-:Y:S04]  /*55a0*/  USHF.R.U32.HI UR4, URZ, UR41, UR4 ;  /* 0x00000029ff047299 */ /* 0x000fe80008011604 */
[----:B------:R-:W-:Y:S03]  /*55b0*/  USEL UR11, UR6, UR4, !UP2 ;  /* 0x00000004060b7287 */ /* 0x000fe6000d000000 */
[----:B------:R-:W-:Y:S01]  /*55c0*/  @!UP0 UMOV UR4, UR9 ;  /* 0x0000000900048c82 */ /* 0x000fe20008000000 */
[----:B------:R-:W-:Y:S02]  /*55d0*/  UIADD3 UR10, UPT, UPT, -UR11, URZ, URZ ;  /* 0x000000ff0b0a7290 */ /* 0x000fe4000fffe1ff */
[----:B------:R-:W-:Y:S02]  /*55e0*/  @!UP0 USHF.R.U32.HI UR4, URZ, UR41, UR4 ;  /* 0x00000029ff048299 */ /* 0x000fe40008011604 */
[----:B------:R-:W-:Y:S02]  /*55f0*/  UIMAD UR10, UR42, UR10, UR6 ;  /* 0x0000000a2a0a72a4 */ /* 0x000fe4000f8e0206 */
[----:B------:R-:W-:Y:S02]  /*5600*/  @!UP0 USEL UR4, UR5, UR4, !UP2 ;  /* 0x0000000405048287 */ /* 0x000fe4000d000000 */
[----:B------:R-:W-:Y:S02]  /*5610*/  UIADD3 UR9, UPT, UPT, -UR6, URZ, URZ ;  /* 0x000000ff06097290 */ /* 0x000fe4000fffe1ff */
[----:B------:R-:W-:Y:S02]  /*5620*/  @!UP0 UIMAD UR10, UR7, UR10, UR4 ;  /* 0x0000000a070a82a4 */ /* 0x000fe4000f8e0204 */
[----:B------:R-:W-:Y:S02]  /*5630*/  @!UP0 UIADD3 UR11, UPT, UPT, UR11, -UR4, URZ ;  /* 0x800000040b0b8290 */ /* 0x000fe4000fffe0ff */
[----:B------:R-:W-:Y:S02]  /*5640*/  UIMAD UR7, UR43, UR8, UR38 ;  /* 0x000000082b0772a4 */ /* 0x000fe4000f8e0226 */
[----:B------:R-:W-:Y:S02]  /*5650*/  @!UP0 UIMAD UR6, UR11, UR42, UR5 ;  /* 0x0000002a0b0682a4 */ /* 0x000fe4000f8e0205 */
[----:B------:R-:W-:Y:S01]  /*5660*/  UIMAD UR4, UR54, UR9, UR37 ;  /* 0x00000009360472a4 */ /* 0x000fe2000f8e0225 */
[----:B------:R-:W-:Y:S02]  /*5670*/  @!UP0 UMOV UR5, UR10 ;  /* 0x0000000a00058c82 */ /* 0x000fe40008000000 */
[----:B------:R-:W-:Y:S02]  /*5680*/  UIMAD UR38, UR5, UR43, UR7 ;  /* 0x0000002b052672a4 */ /* 0x000fe4000f8e0207 */
[----:B------:R-:W-:Y:S11]  /*5690*/  UIMAD UR37, UR6, UR54, UR4 ;  /* 0x00000036062572a4 */ /* 0x000ff6000f8e0204 */
[----:B------:R-:W-:Y:S01]  /*56a0*/  @!UPT UIADD3 URZ, UPT, UPT, URZ, URZ, URZ ;  /* 0x000000fffffff290 */ /* 0x000fe2000fffe0ff */
.L_x_93:
[----:B------:R-:W-:Y:S02]  /*56b0*/  UISETP.NE.AND UP0, UPT, UR39, 0x1, UPT ;  /* 0x000000012700788c */ /* 0x000fe4000bf05270 */
[----:B------:R-:W-:Y:S09]  /*56c0*/  UIADD3 UR47, UPT, UPT, UR16, 0x1, URZ ;  /* 0x00000001102f7890 */ /* 0x000ff2000fffe0ff */
[----:B------:R-:W1:Y:S01]  /*56d0*/  @!UP0 LDCU.128 UR12, c[0x0][0xb10] ;  /* 0x00016200ff0c87ac */ /* 0x000e620008000c00 */
[----:B------:R-:W2:Y:S01]  /*56e0*/  @!UP0 LDCU UR5, c[0x0][0xb0c] ;  /* 0x00016180ff0587ac */ /* 0x000ea20008000800 */
[----:B------:R-:W3:Y:S01]  /*56f0*/  @!UP0 LDCU UR10, c[0x0][0xb20] ;  /* 0x00016400ff0a87ac */ /* 0x000ee20008000800 */
[----:B-1----:R-:W-:Y:S02]  /*5700*/  UIMAD.WIDE.U32 UR8, UR38, UR12, URZ ;  /* 0x0000000c260872a5 */ /* 0x002fe4000f8e00ff */
[----:B------:R-:W-:Y:S02]  /*5710*/  UIMAD.WIDE.U32 UR6, UR37, UR15, URZ ;  /* 0x0000000f250672a5 */ /* 0x000fe4000f8e00ff */
[----:B------:R-:W-:Y:S03]  /*5720*/  @!UP0 UISETP.NE.AND UP1, UPT, UR14, 0x1, UPT ;  /* 0x000000010e00888c */ /* 0x000fe6000bf25270 */
[----:B------:R-:W-:Y:S01]  /*5730*/  @!UP0 UMOV UR4, UR9 ;  /* 0x0000000900048c82 */ /* 0x000fe20008000000 */
[----:B--2---:R-:W-:Y:S02]  /*5740*/  @!UP0 UISETP.NE.AND UP2, UPT, UR5, 0x1, UPT ;  /* 0x000000010500888c */ /* 0x004fe4000bf45270 */
[----:B------:R-:W-:Y:S01]  /*5750*/  @!UP0 USHF.R.U32.HI UR4, URZ, UR13, UR4 ;  /* 0x0000000dff048299 */ /* 0x000fe20008011604 */
[----:B------:R-:W-:Y:S02]  /*5760*/  @!UP0 UMOV UR6, UR7 ;  /* 0x0000000700068c82 */ /* 0x000fe40008000000 */
[----:B---3--:R-:W-:Y:S02]  /*5770*/  @!UP0 USHF.R.U32.HI UR6, URZ, UR10, UR6 ;  /* 0x0000000aff068299 */ /* 0x008fe40008011606 */
[----:B------:R-:W-:Y:S02]  /*5780*/  @!UP0 USEL UR7, UR38, UR4, !UP2 ;  /* 0x0000000426078287 */ /* 0x000fe4000d000000 */
[----:B------:R-:W-:Y:S04]  /*5790*/  @!UP0 USEL UR6, UR37, UR6, !UP1 ;  /* 0x0000000625068287 */ /* 0x000fe8000c800000 */
[----:B------:R-:W-:Y:S02]  /*57a0*/  @!UP0 UIADD3 UR4, UPT, UPT, -UR7, UR6, URZ ;  /* 0x0000000607048290 */ /* 0x000fe4000fffe1ff */
[----:B------:R-:W-:Y:S02]  /*57b0*/  @!UP0 UIADD3 UR6, UPT, UPT, UR7, -UR6, URZ ;  /* 0x8000000607068290 */ /* 0x000fe4000fffe0ff */
[----:B------:R-:W-:Y:S02]  /*57c0*/  UIADD3 UR7, UPT, UPT, UR44, 0x200, URZ ;  /* 0x000002002c077890 */ /* 0x000fe4000fffe0ff */
[----:B------:R-:W-:Y:S02]  /*57d0*/  @!UP0 UIMAD UR38, UR4, UR5, UR38 ;  /* 0x00000005042682a4 */ /* 0x000fe4000f8e0226 */
[----:B------:R-:W-:Y:S02]  /*57e0*/  @!UP0 UIMAD UR37, UR6, UR14, UR37 ;  /* 0x0000000e062582a4 */ /* 0x000fe4000f8e0225 */
[----:B------:R-:W-:Y:S09]  /*57f0*/  ULOP3.LUT UP0, URZ, UR7, 0x90, URZ, 0xc0, !UPT ;  /* 0x0000009007ff7892 */ /* 0x000ff2000f80c0ff */
[----:B------:R-:W-:Y:S05]  /*5800*/  BRA.U !UP0, `(.L_x_94) ;  /* 0x0000000108407547 */ /* 0x000fea000b800000 */
[----:B------:R-:W1:Y:S01]  /*5810*/  LDCU.64 UR8, c[0x4][0x80] ;  /* 0x01001000ff0877ac */ /* 0x000e620008000a00 */
[----:B------:R-:W-:Y:S01]  /*5820*/  MOV R15, 0x0 ;  /* 0x00000000000f7802 */ /* 0x000fe20000000f00 */
[----:B------:R-:W-:Y:S02]  /*5830*/  HFMA2 R12, -RZ, RZ, 0, 5.9604644775390625e-08 ;  /* 0x00000001ff0c7431 */ /* 0x000fe400000001ff */
[----:B------:R-:W-:Y:S02]  /*5840*/  IMAD.MOV.U32 R8, RZ, RZ, 0x70 ;  /* 0x00000070ff087424 */ /* 0x000fe400078e00ff */
[----:B------:R-:W-:Y:S01]  /*5850*/  IMAD.MOV.U32 R13, RZ, RZ, RZ ;  /* 0x000000ffff0d7224 */ /* 0x000fe200078e00ff */
[----:B------:R-:W2:Y:S01]  /*5860*/  LDCU.64 UR6, c[0x4][0x88] ;  /* 0x01001100ff0677ac */ /* 0x000ea20008000a00 */
[----:B------:R-:W3:Y:S01]  /*5870*/  LDC.64 R14, c[0x4][R15] ;  /* 0x010000000f0e7b82 */ /* 0x000ee20000000a00 */
[----:B------:R-:W4:Y:S01]  /*5880*/  LDCU.64 UR4, c[0x4][0x8] ;  /* 0x01000100ff0477ac */ /* 0x000f220008000a00 */
[----:B-1----:R-:W-:Y:S01]  /*5890*/  MOV R5, UR9 ;  /* 0x0000000900057c02 */ /* 0x002fe20008000f00 */
[----:B------:R-:W-:Y:S01]  /*58a0*/  IMAD.U32 R4, RZ, RZ, UR8 ;  /* 0x00000008ff047e24 */ /* 0x000fe2000f8e00ff */
[----:B--2---:R-:W-:Y:S01]  /*58b0*/  MOV R7, UR7 ;  /* 0x0000000700077c02 */ /* 0x004fe20008000f00 */
[----:B------:R-:W-:Y:S01]  /*58c0*/  IMAD.U32 R6, RZ, RZ, UR6 ;  /* 0x00000006ff067e24 */ /* 0x000fe2000f8e00ff */
[----:B----4-:R-:W-:Y:S01]  /*58d0*/  MOV R11, UR5 ;  /* 0x00000005000b7c02 */ /* 0x010fe20008000f00 */
[----:B------:R-:W-:Y:S02]  /*58e0*/  IMAD.U32 R10, RZ, RZ, UR4 ;  /* 0x00000004ff0a7e24 */ /* 0x000fe4000f8e00ff */
[----:B------:R-:W-:Y:S07]  /*58f0*/  LEPC R20, `(.L_x_94) ;  /* 0x000000001014794e */ /* 0x000fee0000000000 */
[----:B---3-5:R-:W-:Y:S05]  /*5900*/  CALL.ABS.NOINC R14 ;  /* 0x000000000e007343 */ /* 0x028fea0003c00000 */
.L_x_94:
[----:B------:R-:W-:Y:S04]  /*5910*/  UIADD3 UR4, UPT, UPT, UR44, 0x3a00, URZ ;  /* 0x00003a002c047890 */ /* 0x000fe8000fffe0ff */
        /* <DEDUP_REMOVED lines=18> */
.L_x_95:
[----:B----4-:R-:W-:Y:S01]  /*5a40*/  ISETP.NE.U32.AND P3, PT, R234, RZ, PT ;  /* 0x000000ffea00720c */ /* 0x010fe20003f65070 */
[----:B------:R-:W-:Y:S01]  /*5a50*/  UISETP.NE.AND UP1, UPT, UR58, URZ, UPT ;  /* 0x000000ff3a00728c */ /* 0x000fe2000bf25270 */
[----:B------:R-:W1:Y:S01]  /*5a60*/  LDC.64 R4, c[0x0][0x8b0] ;  /* 0x00022c00ff047b82 */ /* 0x000e620000000a00 */
[----:B------:R-:W-:Y:S02]  /*5a70*/  PLOP3.LUT P1, PT, PT, PT, PT, 0x8, 0x80 ;  /* 0x000000000080781c */ /* 0x000fe40003f2e170 */
[----:B------:R-:W-:Y:S02]  /*5a80*/  ISETP.NE.AND.EX P3, PT, R235, RZ, PT, P3 ;  /* 0x000000ffeb00720c */ /* 0x000fe40003f65330 */
[----:B------:R-:W-:Y:S05]  /*5a90*/  PLOP3.LUT P0, PT, PT, PT, UP1, 0x80, 0x8 ;  /* 0x000000000008781c */ /* 0x000fea0003f0f018 */
[----:B------:R-:W2:Y:S08]  /*5aa0*/  @UP1 LDCU.64 UR4, c[0x0][0x888] ;  /* 0x00011100ff0417ac */ /* 0x000eb00008000a00 */
[----:B------:R-:W-:Y:S01]  /*5ab0*/  @P0 PLOP3.LUT P1, PT, P3, PT, PT, 0x80, 0x8 ;  /* 0x000000000008081c */ /* 0x000fe20001f2f070 */
[----:B--2---:R-:W-:Y:S01]  /*5ac0*/  @UP1 UISETP.NE.U32.AND UP0, UPT, UR4, URZ, UPT ;  /* 0x000000ff0400128c */ /* 0x004fe2000bf05070 */
[----:B-1----:R-:W-:Y:S03]  /*5ad0*/  ISETP.NE.U32.AND P4, PT, R4, RZ, PT ;  /* 0x000000ff0400720c */ /* 0x002fe60003f85070 */
[----:B------:R-:W-:Y:S01]  /*5ae0*/  @UP1 UISETP.NE.AND.EX UP0, UPT, UR5, URZ, UPT, UP0 ;  /* 0x000000ff0500128c */ /* 0x000fe2000bf05300 */
[----:B------:R-:W-:Y:S03]  /*5af0*/  ISETP.NE.AND.EX P4, PT, R5, RZ, PT, P4 ;  /* 0x000000ff0500720c */ /* 0x000fe60003f85340 */
[----:B------:R-:W-:Y:S01]  /*5b00*/  @UP1 USEL UR4, URZ, 0xffffffff, UP0 ;  /* 0xffffffffff041887 */ /* 0x000fe20008000000 */
[----:B------:R-:W-:Y:S11]  /*5b10*/  @!P3 BRA `(.L_x_96) ;  /* 0x000000000030b947 */ /* 0x000ff60003800000 */
[----:B------:R-:W-:Y:S01]  /*5b20*/  ISETP.NE.U32.AND P2, PT, R232, RZ, PT ;  /* 0x000000ffe800720c */ /* 0x000fe20003f45070 */
[----:B------:R-:W1:Y:S01]  /*5b30*/  LDCU.64 UR6, c[0x0][0x358] ;  /* 0x00006b00ff0677ac */ /* 0x000e620008000a00 */
[----:B------:R-:W-:Y:S02]  /*5b40*/  IMAD.MOV.U32 R231, RZ, RZ, 0x1 ;  /* 0x00000001ffe77424 */ /* 0x000fe400078e00ff */
[----:B------:R-:W-:Y:S11]  /*5b50*/  ISETP.NE.AND.EX P2, PT, R233, RZ, PT, P2 ;  /* 0x000000ffe900720c */ /* 0x000ff60003f45320 */
[----:B------:R-:W-:Y:S02]  /*5b60*/  @!UPT UIADD3 URZ, UPT, UPT, URZ, URZ, URZ ;  /* 0x000000fffffff290 */ /* 0x000fe4000fffe0ff */
[----:B------:R-:W2:Y:S01]  /*5b70*/  @P2 LDC.64 R6, c[0x0][0x888] ;  /* 0x00022200ff062b82 */ /* 0x000ea20000000a00 */
[----:B------:R-:W-:Y:S04]  /*5b80*/  @P2 IMAD R0, R234, UR36, RZ ;  /* 0x00000024ea002c24 */ /* 0x000fe8000f8e02ff */
[----:B--2---:R-:W-:Y:S04]  /*5b90*/  @P2 IMAD.WIDE R6, R0, 0x4, R6 ;  /* 0x0000000400062825 */ /* 0x004fe800078e0206 */
[----:B------:R-:W-:Y:S01]  /*5ba0*/  HFMA2 R0, -RZ, RZ, 0, 5.9604644775390625e-08 ;  /* 0x00000001ff007431 */ /* 0x000fe200000001ff */
[----:B-1---5:R1:W5:Y:S04]  /*5bb0*/  @P2 LDG.E R123, desc[UR6][R6.64] ;  /* 0x00000006067b2981 */ /* 0x022368000c1e1900 */
[----:B------:R-:W-:Y:S01]  /*5bc0*/  @!P2 PRMT R231, R0, 0x7610, R231 ;  /* 0x0000761000e7a816 */ /* 0x000fe200000000e7 */
[----:B-1----:R-:W2:Y:S06]  /*5bd0*/  @!P2 LDC R123, c[0x0][0x880] ;  /* 0x00022000ff7bab82 */ /* 0x002eac0000000800 */
.L_x_96:
[----:B------:R-:W-:Y:S05]  /*5be0*/  @!P4 BRA `(.L_x_97) ;  /* 0x000000000028c947 */ /* 0x000fea0003800000 */
[----:B------:R-:W1:Y:S01]  /*5bf0*/  LDC.64 R6, c[0x0][0x8a8] ;  /* 0x00022a00ff067b82 */ /* 0x000e620000000a00 */
[----:B------:R-:W3:Y:S01]  /*5c00*/  LDCU.64 UR6, c[0x0][0x358] ;  /* 0x00006b00ff0677ac */ /* 0x000ee20008000a00 */
[----:B-1----:R-:W-:Y:S04]  /*5c10*/  ISETP.NE.U32.AND P2, PT, R6, RZ, PT ;  /* 0x000000ff0600720c */ /* 0x002fe80003f45070 */
[----:B------:R-:W-:Y:S11]  /*5c20*/  ISETP.NE.AND.EX P2, PT, R7, RZ, PT, P2 ;  /* 0x000000ff0700720c */ /* 0x000ff60003f45320 */
[----:B------:R-:W-:Y:S02]  /*5c30*/  @!UPT UIADD3 URZ, UPT, UPT, URZ, URZ, URZ ;  /* 0x000000fffffff290 */ /* 0x000fe4000fffe0ff */
[----:B------:R-:W1:Y:S01]  /*5c40*/  @P2 LDC.64 R6, c[0x0][0x8a8] ;  /* 0x00022a00ff062b82 */ /* 0x000e620000000a00 */
[----:B------:R-:W-:Y:S04]  /*5c50*/  @P2 IMAD R3, R4, UR36, RZ ;  /* 0x0000002404032c24 */ /* 0x000fe8000f8e02ff */
[----:B-1----:R-:W-:Y:S05]  /*5c60*/  @P2 IMAD.WIDE R6, R3, 0x4, R6 ;  /* 0x0000000403062825 */ /* 0x002fea00078e0206 */
[----:B---3-5:R1:W5:Y:S02]  /*5c70*/  @P2 LDG.E R121, desc[UR6][R6.64] ;  /* 0x0000000606792981 */ /* 0x028364000c1e1900 */
[----:B-1----:R-:W3:Y:S02]  /*5c80*/  @!P2 LDC R121, c[0x0][0x8a0] ;  /* 0x00022800ff79ab82 */ /* 0x002ee40000000800 */
.L_x_97:
[----:B--2--5:R-:W-:Y:S01]  /*5c90*/  @P0 FSETP.NEU.AND P4, PT, R123, RZ, PT ;  /* 0x000000ff7b00020b */ /* 0x024fe20003f8d000 */
[----:B------:R-:W-:Y:S01]  /*5ca0*/  IMAD.U32 R0, RZ, RZ, UR4 ;  /* 0x00000004ff007e24 */ /* 0x000fe2000f8e00ff */
[----:B------:R-:W-:Y:S01]  /*5cb0*/  @P0 LOP3.LUT P2, RZ, R231, 0xff, RZ, 0xc0, !PT ;  /* 0x000000ffe7ff0812 */ /* 0x000fe2000784c0ff */
[----:B------:R-:W-:Y:S01]  /*5cc0*/  BSSY B1, `(.L_x_98) ;  /* 0x0000055000017945 */ /* 0x000fe20003800000 */
[----:B------:R-:W-:Y:S02]  /*5cd0*/  @P0 SEL R3, RZ, 0xffffffff, P4 ;  /* 0xffffffffff030807 */ /* 0x000fe40002000000 */
[----:B------:R-:W-:Y:S02]  /*5ce0*/  CS2R R18, SRZ ;  /* 0x0000000000127805 */ /* 0x000fe4000001ff00 */
[----:B------:R-:W-:Y:S02]  /*5cf0*/  LEA R22, R120, UR44, 0x3 ;  /* 0x0000002c78167c11 */ /* 0x000fe4000f8e18ff */
[----:B------:R-:W-:Y:S02]  /*5d00*/  CS2R R16, SRZ ;  /* 0x0000000000107805 */ /* 0x000fe4000001ff00 */
[----:B------:R-:W-:Y:S02]  /*5d10*/  @P1 SEL R3, R0, R3, !P2 ;  /* 0x0000000300031207 */ /* 0x000fe40005000000 */
[----:B------:R-:W-:Y:S02]  /*5d20*/  CS2R R126, SRZ ;  /* 0x00000000007e7805 */ /* 0x000fe4000001ff00 */
[----:B------:R-:W-:Y:S02]  /*5d30*/  SHF.L.U32 R9, R239, 0x1f, RZ ;  /* 0x0000001fef097819 */ /* 0x000fe400000006ff */
[----:B------:R-:W-:Y:S02]  /*5d40*/  CS2R R124, SRZ ;  /* 0x00000000007c7805 */ /* 0x000fe4000001ff00 */
[----:B------:R-:W-:Y:S02]  /*5d50*/  @P0 LOP3.LUT R3, R3, 0x1, RZ, 0xc0, !PT ;  /* 0x0000000103030812 */ /* 0x000fe400078ec0ff */
[----:B------:R-:W-:Y:S02]  /*5d60*/  CS2R R130, SRZ ;  /* 0x0000000000827805 */ /* 0x000fe4000001ff00 */
[----:B------:R-:W-:Y:S02]  /*5d70*/  PLOP3.LUT P5, PT, PT, PT, PT, 0x8, 0x80 ;  /* 0x000000000080781c */ /* 0x000fe40003fae170 */
[----:B------:R-:W-:Y:S02]  /*5d80*/  CS2R R128, SRZ ;  /* 0x0000000000807805 */ /* 0x000fe4000001ff00 */
[----:B------:R-:W-:Y:S02]  /*5d90*/  ISETP.NE.U32.OR P1, PT, R3, 0x1, !P0 ;  /* 0x000000010300780c */ /* 0x000fe40004725470 */
[----:B------:R-:W-:Y:S02]  /*5da0*/  CS2R R134, SRZ ;  /* 0x0000000000867805 */ /* 0x000fe4000001ff00 */
[----:B------:R-:W-:Y:S02]  /*5db0*/  CS2R R132, SRZ ;  /* 0x0000000000847805 */ /* 0x000fe4000001ff00 */
[----:B------:R-:W-:Y:S02]  /*5dc0*/  CS2R R166, SRZ ;  /* 0x0000000000a67805 */ /* 0x000fe4000001ff00 */
[----:B------:R-:W-:Y:S02]  /*5dd0*/  CS2R R164, SRZ ;  /* 0x0000000000a47805 */ /* 0x000fe4000001ff00 */
[----:B------:R-:W-:Y:S02]  /*5de0*/  CS2R R150, SRZ ;  /* 0x0000000000967805 */ /* 0x000fe4000001ff00 */
[----:B------:R-:W-:Y:S02]  /*5df0*/  CS2R R148, SRZ ;  /* 0x0000000000947805 */ /* 0x000fe4000001ff00 */
[----:B------:R-:W-:Y:S02]  /*5e00*/  CS2R R142, SRZ ;  /* 0x00000000008e7805 */ /* 0x000fe4000001ff00 */
[----:B------:R-:W-:Y:S02]  /*5e10*/  CS2R R140, SRZ ;  /* 0x00000000008c7805 */ /* 0x000fe4000001ff00 */
[----:B------:R-:W-:Y:S04]  /*5e20*/  @P1 SHF.L.U32 R4, R237, 0x1f, RZ ;  /* 0x0000001fed041819 */ /* 0x000fe800000006ff */
[----:B------:R-:W1:Y:S01]  /*5e30*/  @P1 SYNCS.PHASECHK.TRANS64.TRYWAIT P0, [UR44+0xb0], R4 ;  /* 0x0000b004ff0015a7 */ /* 0x000e62000800112c */
[----:B------:R2:W4:Y:S01]  /*5e40*/  SYNCS.PHASECHK.TRANS64.TRYWAIT P4, [R22+URZ+0xf0], R9 ;  /* 0x0000f009160075a7 */ /* 0x00052200080811ff */
[----:B-1----:R-:W-:Y:S01]  /*5e50*/  @P1 PLOP3.LUT P5, PT, P0, PT, PT, 0x8, 0x80 ;  /* 0x000000000080181c */ /* 0x002fe200007ae170 */
[----:B------:R-:W-:Y:S01]  /*5e60*/  @!UPT UIADD3 URZ, UPT, UPT, URZ, URZ, URZ ;  /* 0x000000fffffff290 */ /* 0x000fe2000fffe0ff */
[----:B--2-4-:R-:W-:Y:S11]  /*5e70*/  @!P1 BRA `(.L_x_99) ;  /* 0x0000000000e49947 */ /* 0x014ff60003800000 */
[----:B------:R-:W-:Y:S01]  /*5e80*/  ISETP.NE.U32.AND P0, PT, RZ, UR50, PT ;  /* 0x00000032ff007c0c */ /* 0x000fe2000bf05070 */
[----:B------:R-:W-:Y:S01]  /*5e90*/  BSSY B0, `(.L_x_100) ;  /* 0x0000026000007945 */ /* 0x000fe20003800000 */
[----:B------:R-:W-:Y:S02]  /*5ea0*/  FSETP.NEU.AND P2, PT, R123, RZ, PT ;  /* 0x000000ff7b00720b */ /* 0x000fe40003f4d000 */
[----:B------:R-:W-:Y:S02]  /*5eb0*/  CS2R R142, SRZ ;  /* 0x00000000008e7805 */ /* 0x000fe4000001ff00 */
[----:B------:R-:W-:Y:S02]  /*5ec0*/  ISETP.NE.AND.EX P0, PT, RZ, UR51, PT, P0 ;  /* 0x00000033ff007c0c */ /* 0x000fe4000bf05300 */
[----:B------:R-:W-:Y:S02]  /*5ed0*/  CS2R R140, SRZ ;  /* 0x00000000008c7805 */ /* 0x000fe4000001ff00 */
[----:B------:R-:W-:Y:S02]  /*5ee0*/  LOP3.LUT P1, RZ, R231, 0xff, RZ, 0xc0, !PT ;  /* 0x000000ffe7ff7812 */ /* 0x000fe4000782c0ff */
[----:B------:R-:W-:Y:S02]  /*5ef0*/  CS2R R150, SRZ ;  /* 0x0000000000967805 */ /* 0x000fe4000001ff00 */
[----:B------:R-:W-:Y:S02]  /*5f00*/  SEL R0, RZ, 0xffffffff, P2 ;  /* 0xffffffffff007807 */ /* 0x000fe40001000000 */
[----:B------:R-:W-:Y:S02]  /*5f10*/  CS2R R148, SRZ ;  /* 0x0000000000947805 */ /* 0x000fe4000001ff00 */
[----:B------:R-:W-:Y:S02]  /*5f20*/  SEL R3, RZ, 0xffffffff, P0 ;  /* 0xffffffffff037807 */ /* 0x000fe40000000000 */
[----:B------:R-:W-:Y:S02]  /*5f30*/  CS2R R166, SRZ ;  /* 0x0000000000a67805 */ /* 0x000fe4000001ff00 */
[----:B------:R-:W-:Y:S02]  /*5f40*/  CS2R R164, SRZ ;  /* 0x0000000000a47805 */ /* 0x000fe4000001ff00 */
[----:B------:R-:W-:Y:S02]  /*5f50*/  CS2R R134, SRZ ;  /* 0x0000000000867805 */ /* 0x000fe4000001ff00 */
[----:B------:R-:W-:Y:S02]  /*5f60*/  @P3 SEL R0, R3, R0, !P1 ;  /* 0x0000000003003207 */ /* 0x000fe40004800000 */
[----:B------:R-:W-:Y:S02]  /*5f70*/  CS2R R132, SRZ ;  /* 0x0000000000847805 */ /* 0x000fe4000001ff00 */
[----:B------:R-:W-:Y:S02]  /*5f80*/  CS2R R130, SRZ ;  /* 0x0000000000827805 */ /* 0x000fe4000001ff00 */
[----:B------:R-:W-:Y:S02]  /*5f90*/  CS2R R128, SRZ ;  /* 0x0000000000807805 */ /* 0x000fe4000001ff00 */
[----:B------:R-:W-:Y:S02]  /*5fa0*/  LOP3.LUT R0, R0, 0x1, RZ, 0xc0, !PT ;  /* 0x0000000100007812 */ /* 0x000fe400078ec0ff */
[----:B------:R-:W-:Y:S02]  /*5fb0*/  CS2R R126, SRZ ;  /* 0x00000000007e7805 */ /* 0x000fe4000001ff00 */
[----:B------:R-:W-:Y:S02]  /*5fc0*/  CS2R R124, SRZ ;  /* 0x00000000007c7805 */ /* 0x000fe4000001ff00 */
[----:B------:R-:W-:Y:S02]  /*5fd0*/  CS2R R18, SRZ ;  /* 0x0000000000127805 */ /* 0x000fe4000001ff00 */
[----:B------:R-:W-:Y:S02]  /*5fe0*/  ISETP.NE.U32.AND P0, PT, R0, 0x1, PT ;  /* 0x000000010000780c */ /* 0x000fe40003f05070 */
[----:B------:R-:W-:Y:S11]  /*5ff0*/  CS2R R16, SRZ ;  /* 0x0000000000107805 */ /* 0x000ff6000001ff00 */
[----:B------:R-:W1:Y:S02]  /*6000*/  @P0 S2R R0, SR_TID.X ;  /* 0x0000000000000919 */ /* 0x000e640000002100 */
[C---:B-1----:R-:W-:Y:S02]  /*6010*/  @P0 IMAD.SHL.U32 R4, R0.reuse, 0x10, RZ ;  /* 0x0000001000040824 */ /* 0x042fe400078e00ff */
[C---:B------:R-:W-:Y:S02]  /*6020*/  @P0 IMAD.SHL.U32 R7, R0.reuse, 0x20, RZ ;  /* 0x0000002000070824 */ /* 0x040fe400078e00ff */
[----:B------:R-:W-:Y:S01]  /*6030*/  @P0 IMAD.SHL.U32 R3, R0, 0x4, RZ ;  /* 0x0000000400030824 */ /* 0x000fe200078e00ff */
[----:B------:R-:W-:Y:S02]  /*6040*/  @P0 LOP3.LUT R4, R4, 0x600, RZ, 0xc0, !PT ;  /* 0x0000060004040812 */ /* 0x000fe400078ec0ff */
[----:B------:R-:W-:Y:S02]  /*6050*/  @P0 LOP3.LUT R5, R7, 0x80, RZ, 0xc0, !PT ;  /* 0x0000008007050812 */ /* 0x000fe400078ec0ff */
[--C-:B------:R-:W-:Y:S02]  /*6060*/  @P0 LOP3.LUT R4, R4, 0x60, R7.reuse, 0xf8, !PT ;  /* 0x0000006004040812 */ /* 0x100fe400078ef807 */
[----:B------:R-:W-:Y:S02]  /*6070*/  @P0 LOP3.LUT R0, R5, 0x10, R0, 0xf8, !PT ;  /* 0x0000001005000812 */ /* 0x000fe400078ef800 */
[----:B------:R-:W-:Y:S02]  /*6080*/  @P0 LOP3.LUT R4, R4, 0x100, R7, 0xf8, !PT ;  /* 0x0000010004040812 */ /* 0x000fe400078ef807 */
[----:B------:R-:W-:Y:S04]  /*6090*/  @P0 LOP3.LUT R3, R0, 0x10, R3, 0x78, !PT ;  /* 0x0000001000030812 */ /* 0x000fe800078e7803 */
[----:B------:R-:W-:Y:S01]  /*60a0*/  @P0 LOP3.LUT R4, R4, R3, RZ, 0xfc, !PT ;  /* 0x0000000304040212 */ /* 0x000fe200078efcff */
[----:B------:R-:W-:Y:S06]  /*60b0*/  @!P5 BRA `(.L_x_101) ;  /* 0x00000000000cd947 */ /* 0x000fec0003800000 */
[----:B------:R-:W-:Y:S04]  /*60c0*/  SHF.L.U32 R3, R237, 0x1f, RZ ;  /* 0x0000001fed037819 */ /* 0x000fe800000006ff */
[----:B------:R-:W1:Y:S02]  /*60d0*/  SYNCS.PHASECHK.TRANS64.TRYWAIT P1, [UR44+0xb0], R3 ;  /* 0x0000b003ff0075a7 */ /* 0x000e64000802112c */
[----:B-1----:R-:W-:Y:S05]  /*60e0*/  @!P1 BRA `(.L_x_102) ;  /* 0x0000003800149947 */ /* 0x002fea0003800000 */
.L_x_101:
[----:B------:R-:W-:Y:S05]  /*60f0*/  BSYNC B0 ;  /* 0x0000000000007941 */ /* 0x000fea0003800000 */
.L_x_100:
[----:B------:R2:W4:Y:S01]  /*6100*/  @P0 LDS.128 R140, [R4+UR44+0x200] ;  /* 0x0002002c048c0984 */ /* 0x0005220008000c00 */
[----:B------:R-:W-:Y:S01]  /*6110*/  UIADD3 UR4, UPT, UPT, UR44, 0xb8, URZ ;  /* 0x000000b82c047890 */ /* 0x000fe2000fffe0ff */
[----:B------:R-:W-:Y:S02]  /*6120*/  LOP3.LUT R237, R237, 0x1, RZ, 0x3c, !PT ;  /* 0x00000001eded7812 */ /* 0x000fe400078e3cff */
[----:B------:R2:W1:Y:S01]  /*6130*/  @P0 LDS.128 R148, [R4+UR44+0xa00] ;  /* 0x000a002c04940984 */ /* 0x0004620008000c00 */
[----:B------:R-:W-:Y:S03]  /*6140*/  UPRMT UR4, UR59, 0x654, UR4 ;  /* 0x000006543b047896 */ /* 0x000fe60008000004 */
[----:B------:R2:W1:Y:S04]  /*6150*/  @P0 LDS.128 R164, [R4+UR44+0x1200] ;  /* 0x0012002c04a40984 */ /* 0x0004680008000c00 */
[----:B------:R2:W1:Y:S04]  /*6160*/  @P0 LDS.128 R132, [R4+UR44+0x1a00] ;  /* 0x001a002c04840984 */ /* 0x0004680008000c00 */
[----:B------:R2:W1:Y:S04]  /*6170*/  @P0 LDS.128 R128, [R4+UR44+0x2200] ;  /* 0x0022002c04800984 */ /* 0x0004680008000c00 */
[----:B------:R2:W1:Y:S04]  /*6180*/  @P0 LDS.128 R124, [R4+UR44+0x2a00] ;  /* 0x002a002c047c0984 */ /* 0x0004680008000c00 */
[----:B------:R2:W1:Y:S01]  /*6190*/  @P0 LDS.128 R16, [R4+UR44+0x3200] ;  /* 0x0032002c04100984 */ /* 0x0004620008000c00 */
[----:B------:R-:W-:Y:S01]  /*61a0*/  @!PT LDS RZ, [RZ] ;  /* 0x00000000fffff984 */ /* 0x000fe20000000800 */
[----:B------:R-:W-:Y:S01]  /*61b0*/  @!PT LDS RZ, [RZ] ;  /* 0x00000000fffff984 */ /* 0x000fe20000000800 */
[----:B------:R-:W-:Y:S01]  /*61c0*/  @!PT LDS RZ, [RZ] ;  /* 0x00000000fffff984 */ /* 0x000fe20000000800 */
[----:B------:R-:W-:Y:S01]  /*61d0*/  @!PT LDS RZ, [RZ] ;  /* 0x00000000fffff984 */ /* 0x000fe20000000800 */
[----:B------:R5:W-:Y:S06]  /*61e0*/  MEMBAR.ALL.CTA ;  /* 0x0000000000007992 */ /* 0x000bec0000008000 */
[----:B-----5:R-:W5:Y:S02]  /*61f0*/  FENCE.VIEW.ASYNC.S ;  /* 0x00000000000073c6 */ /* 0x020f640000000000 */
[----:B-----5:R-:W-:Y:S01]  /*6200*/  SYNCS.ARRIVE.TRANS64.RED.A1T0 RZ, [UR4], RZ ;  /* 0x000000ffffff79a7 */ /* 0x020fe20008100404 */
.L_x_99:
[----:B------:R-:W-:Y:S05]  /*6210*/  BSYNC B1 ;  /* 0x0000000000017941 */ /* 0x000fea0003800000 */
.L_x_98:
[----:B-1----:R-:W-:Y:S04]  /*6220*/  LEA.HI R0, R120, R120, RZ, 0x1 ;  /* 0x0000007878007211 */ /* 0x002fe800078f08ff */
[----:B------:R-:W-:Y:S02]  /*6230*/  SHF.R.U32.HI R7, RZ, 0x1, R0 ;  /* 0x00000001ff077819 */ /* 0x000fe40000011600 */
[----:B------:R-:W-:Y:S03]  /*6240*/  LOP3.LUT R5, R0, 0xffe, RZ, 0xc0, !PT ;  /* 0x00000ffe00057812 */ /* 0x000fe600078ec0ff */
[----:B------:R-:W-:Y:S02]  /*6250*/  IMAD R3, R7, 0xe0, R2 ;  /* 0x000000e007037824 */ /* 0x000fe400078e0202 */
[----:B------:R-:W-:Y:S04]  /*6260*/  IMAD.IADD R0, R120, 0x1, -R5 ;  /* 0x0000000178007824 */ /* 0x000fe800078e0a05 */
[----:B------:R-:W-:Y:S05]  /*6270*/  IMAD R122, R0, 0x100000, R3 ;  /* 0x00100000007a7824 */ /* 0x000fea00078e0203 */
[----:B------:R-:W-:Y:S04]  /*6280*/  SHF.R.U32.HI R11, RZ, 0x15, R122 ;  /* 0x00000015ff0b7819 */ /* 0x000fe8000001167a */
[----:B------:R-:W-:Y:S01]  /*6290*/  LOP3.LUT P0, RZ, R11, 0x3, R236, 0x48, !PT ;  /* 0x000000030bff7812 */ /* 0x000fe200078048ec */
[----:B------:R-:W-:Y:S01]  /*62a0*/  @!UPT UIADD3 URZ, UPT, UPT, URZ, URZ, URZ ;  /* 0x000000fffffff290 */ /* 0x000fe2000fffe0ff */
[----:B------:R-:W-:Y:S11]  /*62b0*/  @P4 BRA `(.L_x_103) ;  /* 0x0000000000084947 */ /* 0x000ff60003800000 */
[----:B------:R-:W1:Y:S02]  /*62c0*/  SYNCS.PHASECHK.TRANS64.TRYWAIT P1, [R22+URZ+0xf0], R9 ;  /* 0x0000f009160075a7 */ /* 0x000e6400080211ff */
[----:B-1----:R-:W-:Y:S05]  /*62d0*/  @!P1 BRA `(.L_x_104) ;  /* 0x0000003400b09947 */ /* 0x002fea0003800000 */
.L_x_103:
[----:B------:R-:W-:Y:S05]  /*62e0*/  @!P0 BRA `(.L_x_105) ;  /* 0x0000000000408947 */ /* 0x000fea0003800000 */
[----:B------:R-:W1:Y:S01]  /*62f0*/  LDCU.64 UR8, c[0x4][0x70] ;  /* 0x01000e00ff0877ac */ /* 0x000e620008000a00 */
[----:B------:R-:W-:Y:S01]  /*6300*/  MOV R15, 0x0 ;  /* 0x00000000000f7802 */ /* 0x000fe20000000f00 */
[----:B------:R-:W-:Y:S02]  /*6310*/  HFMA2 R12, -RZ, RZ, 0, 5.9604644775390625e-08 ;  /* 0x00000001ff0c7431 */ /* 0x000fe400000001ff */
[----:B------:R-:W-:Y:S02]  /*6320*/  IMAD.MOV.U32 R8, RZ, RZ, 0x192 ;  /* 0x00000192ff087424 */ /* 0x000fe400078e00ff */
[----:B------:R-:W-:Y:S01]  /*6330*/  IMAD.MOV.U32 R13, RZ, RZ, RZ ;  /* 0x000000ffff0d7224 */ /* 0x000fe200078e00ff */
[----:B------:R-:W5:Y:S01]  /*6340*/  LDCU.64 UR6, c[0x4][0x78] ;  /* 0x01000f00ff0677ac */ /* 0x000f620008000a00 */
[----:B------:R-:W3:Y:S01]  /*6350*/  LDC.64 R14, c[0x4][R15] ;  /* 0x010000000f0e7b82 */ /* 0x000ee20000000a00 */
[----:B------:R-:W4:Y:S01]  /*6360*/  LDCU.64 UR4, c[0x4][0x10] ;  /* 0x01000200ff0477ac */ /* 0x000f220008000a00 */
[----:B-1----:R-:W-:Y:S01]  /*6370*/  MOV R5, UR9 ;  /* 0x0000000900057c02 */ /* 0x002fe20008000f00 */
[----:B--2---:R-:W-:Y:S01]  /*6380*/  IMAD.U32 R4, RZ, RZ, UR8 ;  /* 0x00000008ff047e24 */ /* 0x004fe2000f8e00ff */
[----:B-----5:R-:W-:Y:S01]  /*6390*/  MOV R7, UR7 ;  /* 0x0000000700077c02 */ /* 0x020fe20008000f00 */
[----:B------:R-:W-:Y:S01]  /*63a0*/  IMAD.U32 R6, RZ, RZ, UR6 ;  /* 0x00000006ff067e24 */ /* 0x000fe2000f8e00ff */
[----:B----4-:R-:W-:Y:S01]  /*63b0*/  MOV R11, UR5 ;  /* 0x00000005000b7c02 */ /* 0x010fe20008000f00 */
[----:B------:R-:W-:Y:S02]  /*63c0*/  IMAD.U32 R10, RZ, RZ, UR4 ;  /* 0x00000004ff0a7e24 */ /* 0x000fe4000f8e00ff */
[----:B------:R-:W-:Y:S07]  /*63d0*/  LEPC R20, `(.L_x_105) ;  /* 0x000000001014794e */ /* 0x000fee0000000000 */
[----:B---3--:R-:W-:Y:S05]  /*63e0*/  CALL.ABS.NOINC R14 ;  /* 0x000000000e007343 */ /* 0x008fea0003c00000 */
.L_x_105:
[----:B------:R-:W-:Y:S05]  /*63f0*/  WARPSYNC.ALL ;  /* 0x0000000000007948 */ /* 0x000fea0003800000 */
[C---:B------:R-:W-:Y:S01]  /*6400*/  R2UR UR4, R122.reuse ;  /* 0x000000007a0472ca */ /* 0x040fe200000e0000 */
[----:B------:R-:W-:Y:S05]  /*6410*/  VIADD R3, R122, 0x20 ;  /* 0x000000207a037836 */ /* 0x000fea0000000000 */
[----:B------:R-:W-:Y:S04]  /*6420*/  SHF.R.U32.HI R3, RZ, 0x15, R3 ;  /* 0x00000015ff037819 */ /* 0x000fe80000011603 */
[----:B------:R-:W-:Y:S03]  /*6430*/  LOP3.LUT P0, RZ, R3, 0x3, R236, 0x48, !PT ;  /* 0x0000000303ff7812 */ /* 0x000fe600078048ec */
[----:B------:R-:W1:Y:S01]  /*6440*/  LDTM.16dp32bit_t0_t15.x16 R104, tmem[UR4] ;  /* 0x00000004006879ee */ /* 0x000e620008a00000 */
[----:B------:R-:W1:Y:S09]  /*6450*/  LDTM.16dp32bit_t16_t31.x16 R104, tmem[UR4+0x10] ;  /* 0x00001004006879ee */ /* 0x000e720008a20000 */
[----:B-1----:R-:W-:Y:S05]  /*6460*/  @!P0 BRA `(.L_x_106) ;  /* 0x0000000000408947 */ /* 0x002fea0003800000 */
        /* <DEDUP_REMOVED lines=16> */
.L_x_106:
[----:B------:R-:W-:Y:S05]  /*6570*/  WARPSYNC.ALL ;  /* 0x0000000000007948 */ /* 0x000fea0003800000 */
[C---:B------:R-:W-:Y:S01]  /*6580*/  R2UR UR4, R122.reuse ;  /* 0x000000007a0472ca */ /* 0x040fe200000e0000 */
[----:B------:R-:W-:Y:S05]  /*6590*/  VIADD R3, R122, 0x40 ;  /* 0x000000407a037836 */ /* 0x000fea0000000000 */
[----:B------:R-:W-:Y:S04]  /*65a0*/  SHF.R.U32.HI R3, RZ, 0x15, R3 ;  /* 0x00000015ff037819 */ /* 0x000fe80000011603 */
[----:B------:R-:W-:Y:S03]  /*65b0*/  LOP3.LUT P0, RZ, R3, 0x3, R236, 0x48, !PT ;  /* 0x0000000303ff7812 */ /* 0x000fe600078048ec */
[----:B------:R-:W1:Y:S01]  /*65c0*/  LDTM.16dp32bit_t0_t15.x16 R88, tmem[UR4+0x20] ;  /* 0x00002004005879ee */ /* 0x000e620008a00000 */
        /* <DEDUP_REMOVED lines=18> */
.L_x_107:
        /* <DEDUP_REMOVED lines=24> */
.L_x_108:
        /* <DEDUP_REMOVED lines=24> */
.L_x_109:
        /* <DEDUP_REMOVED lines=24> */
.L_x_110:
        /* <DEDUP_REMOVED lines=24> */
.L_x_111:
[----:B------:R-:W1:Y:S01]  /*6cf0*/  S2R R240, SR_TID.X ;  /* 0x0000000000f07919 */ /* 0x000e620000002100 */
[----:B------:R-:W-:Y:S05]  /*6d00*/  WARPSYNC.ALL ;  /* 0x0000000000007948 */ /* 0x000fea0003800000 */
[----:B-1----:R-:W-:Y:S02]  /*6d10*/  LOP3.LUT P0, RZ, R240, 0x60, RZ, 0xc0, !PT ;  /* 0x00000060f0ff7812 */ /* 0x002fe4000780c0ff */
[----:B------:R-:W-:Y:S01]  /*6d20*/  R2UR UR4, R122 ;  /* 0x000000007a0472ca */ /* 0x000fe200000e0000 */
[C---:B---3--:R-:W-:Y:S01]  /*6d30*/  FMUL R0, R121.reuse, R92 ;  /* 0x0000005c79007220 */ /* 0x048fe20000400000 */
[-C--:B------:R-:W-:Y:S01]  /*6d40*/  F2FP.F16.E4M3.UNPACK_B R215, R16.reuse ;  /* 0x00000010ffd7723e */ /* 0x080fe200020006ff */
[C---:B------:R-:W-:Y:S01]  /*6d50*/  FMUL R3, R121.reuse, R93 ;  /* 0x0000005d79037220 */ /* 0x040fe20000400000 */
[----:B------:R-:W-:Y:S01]  /*6d60*/  F2FP.F16.E4M3.UNPACK_B R217, R16.H1 ;  /* 0x00000010ffd9723e */ /* 0x000fe200030006ff */
[C---:B------:R-:W-:Y:S01]  /*6d70*/  FMUL R104, R121.reuse, R104 ;  /* 0x0000006879687220 */ /* 0x040fe20000400000 */
[----:B------:R-:W-:Y:S01]  /*6d80*/  F2FP.F16.E4M3.UNPACK_B R219, R17 ;  /* 0x00000011ffdb723e */ /* 0x000fe200020006ff */
[C---:B------:R-:W-:Y:S01]  /*6d90*/  FMUL R105, R121.reuse, R105 ;  /* 0x0000006979697220 */ /* 0x040fe20000400000 */
[----:B------:R-:W-:Y:S01]  /*6da0*/  F2FP.F16.E4M3.UNPACK_B R221, R17.H1 ;  /* 0x00000011ffdd723e */ /* 0x000fe200030006ff */
[C---:B------:R-:W-:Y:S01]  /*6db0*/  FMUL R23, R121.reuse, R97 ;  /* 0x0000006179177220 */ /* 0x040fe20000400000 */
[----:B------:R-:W-:Y:S01]  /*6dc0*/  F2FP.F16.E4M3.UNPACK_B R223, R18 ;  /* 0x00000012ffdf723e */ /* 0x000fe200020006ff */
[C---:B------:R-:W-:Y:S01]  /*6dd0*/  FMUL R108, R121.reuse, R108 ;  /* 0x0000006c796c7220 */ /* 0x040fe20000400000 */
[----:B------:R-:W-:Y:S01]  /*6de0*/  F2FP.F16.E4M3.UNPACK_B R225, R18.H1 ;  /* 0x00000012ffe1723e */ /* 0x000fe200030006ff */
[C---:B------:R-:W-:Y:S01]  /*6df0*/  FMUL R109, R121.reuse, R109 ;  /* 0x0000006d796d7220 */ /* 0x040fe20000400000 */
[-C--:B------:R-:W-:Y:S01]  /*6e00*/  F2FP.F16.E4M3.UNPACK_B R227, R19.reuse ;  /* 0x00000013ffe3723e */ /* 0x080fe200020006ff */
[C---:B------:R-:W-:Y:S01]  /*6e10*/  FMUL R112, R121.reuse, R112 ;  /* 0x0000007079707220 */ /* 0x040fe20000400000 */
[----:B------:R-:W-:Y:S01]  /*6e20*/  F2FP.F16.E4M3.UNPACK_B R229, R19.H1 ;  /* 0x00000013ffe5723e */ /* 0x000fe200030006ff */
[C---:B------:R-:W-:Y:S01]  /*6e30*/  FMUL R113, R121.reuse, R113 ;  /* 0x0000007179717220 */ /* 0x040fe20000400000 */
[-C--:B----4-:R-:W-:Y:S01]  /*6e40*/  F2FP.F16.E4M3.UNPACK_B R156, R140.reuse ;  /* 0x0000008cff9c723e */ /* 0x090fe200020006ff */
[----:B--2---:R-:W-:Y:S01]  /*6e50*/  LDTM.16dp32bit_t0_t15.x16 R4, tmem[UR4+0xc0] ;  /* 0x0000c004000479ee */ /* 0x004fe20008a00000 */
[----:B------:R-:W1:Y:S01]  /*6e60*/  LDTM.16dp32bit_t16_t31.x16 R4, tmem[UR4+0xd0] ;  /* 0x0000d004000479ee */ /* 0x000e620008a20000 */
[----:B------:R-:W-:Y:S01]  /*6e70*/  F2FP.F16.E4M3.UNPACK_B R154, R140.H1 ;  /* 0x0000008cff9a723e */ /* 0x000fe200030006ff */
[----:B------:R-:W-:Y:S01]  /*6e80*/  NOP ;  /* 0x0000000000007918 */ /* 0x000fe20000000000 */
[-C--:B------:R-:W-:Y:S01]  /*6e90*/  F2FP.F16.E4M3.UNPACK_B R152, R141.reuse ;  /* 0x0000008dff98723e */ /* 0x080fe200020006ff */
[C---:B------:R-:W-:Y:S01]  /*6ea0*/  FMUL R116, R121.reuse, R116 ;  /* 0x0000007479747220 */ /* 0x040fe20000400000 */
[----:B------:R-:W-:Y:S01]  /*6eb0*/  R2UR UR5, R22 ;  /* 0x00000000160572ca */ /* 0x000fe200000e0000 */
[C---:B------:R-:W-:Y:S01]  /*6ec0*/  FMUL R22, R121.reuse, R96 ;  /* 0x0000006079167220 */ /* 0x040fe20000400000 */
[----:B------:R-:W-:Y:S01]  /*6ed0*/  F2FP.F16.E4M3.UNPACK_B R146, R141.H1 ;  /* 0x0000008dff92723e */ /* 0x000fe200030006ff */
[----:B------:R-:W-:Y:S01]  /*6ee0*/  HADD2.F32 R216, -RZ, R215.H1_H1 ;  /* 0x300000d7ffd87230 */ /* 0x000fe20000004100 */
[----:B------:R-:W-:Y:S01]  /*6ef0*/  F2FP.F16.E4M3.UNPACK_B R144, R142 ;  /* 0x0000008eff90723e */ /* 0x000fe200020006ff */
[----:B------:R-:W-:Y:S01]  /*6f00*/  HADD2.F32 R218, -RZ, R217.H1_H1 ;  /* 0x300000d9ffda7230 */ /* 0x000fe20000004100 */
[-C--:B------:R-:W-:Y:S01]  /*6f10*/  F2FP.F16.E4M3.UNPACK_B R199, R124.reuse ;  /* 0x0000007cffc7723e */ /* 0x080fe200020006ff */
[----:B------:R-:W-:Y:S01]  /*6f20*/  HADD2.F32 R220, -RZ, R219.H1_H1 ;  /* 0x300000dbffdc7230 */ /* 0x000fe20000004100 */
[----:B------:R-:W-:Y:S01]  /*6f30*/  F2FP.F16.E4M3.UNPACK_B R201, R124.H1 ;  /* 0x0000007cffc9723e */ /* 0x000fe200030006ff */
[----:B------:R-:W-:Y:S01]  /*6f40*/  HADD2.F32 R124, -RZ, R152.H1_H1 ;  /* 0x30000098ff7c7230 */ /* 0x000fe20000004100 */
[----:B------:R-:W-:Y:S01]  /*6f50*/  F2FP.F16.E4M3.UNPACK_B R142, R142.H1 ;  /* 0x0000008eff8e723e */ /* 0x000fe200030006ff */
[----:B------:R-:W-:Y:S01]  /*6f60*/  HADD2.F32 R200, -RZ, R199.H1_H1 ;  /* 0x300000c7ffc87230 */ /* 0x000fe20000004100 */
[----:B------:R-:W-:Y:S01]  /*6f70*/  F2FP.F16.E4M3.UNPACK_B R207, R126 ;  /* 0x0000007effcf723e */ /* 0x000fe200020006ff */
[----:B------:R-:W-:Y:S01]  /*6f80*/  HADD2.F32 R202, -RZ, R201.H1_H1 ;  /* 0x300000c9ffca7230 */ /* 0x000fe20000004100 */
[----:B------:R-:W-:Y:S01]  /*6f90*/  UIADD3 UR4, UPT, UPT, UR5, 0x110, URZ ;  /* 0x0000011005047890 */ /* 0x000fe2000fffe0ff */
[C---:B------:R-:W-:Y:S01]  /*6fa0*/  FMUL R117, R121.reuse, R117 ;  /* 0x0000007579757220 */ /* 0x040fe20000400000 */
[C---:B------:R-:W-:Y:S01]  /*6fb0*/  FMUL R88, R121.reuse, R88 ;  /* 0x0000005879587220 */ /* 0x040fe20000400000 */
[----:B------:R-:W-:Y:S01]  /*6fc0*/  F2FP.F16.E4M3.UNPACK_B R209, R126.H1 ;  /* 0x0000007effd1723e */ /* 0x000fe200030006ff */
[----:B------:R-:W-:Y:S01]  /*6fd0*/  HADD2.F32 R126, -RZ, R146.H1_H1 ;  /* 0x30000092ff7e7230 */ /* 0x000fe20000004100 */
[----:B------:R-:W-:Y:S01]  /*6fe0*/  UPRMT UR4, UR59, 0x654, UR4 ;  /* 0x000006543b047896 */ /* 0x000fe20008000004 */
[C---:B------:R-:W-:Y:S01]  /*6ff0*/  FMUL R89, R121.reuse, R89 ;  /* 0x0000005979597220 */ /* 0x040fe20000400000 */
[C---:B------:R-:W-:Y:S01]  /*7000*/  FMUL R72, R121.reuse, R72 ;  /* 0x0000004879487220 */ /* 0x040fe20000400000 */
[----:B------:R-:W-:Y:S01]  /*7010*/  F2FP.F16.E4M3.UNPACK_B R140, R143 ;  /* 0x0000008fff8c723e */ /* 0x000fe200020006ff */
[----:B------:R-:W-:Y:S02]  /*7020*/  HADD2.F32 R208, -RZ, R207.H1_H1 ;  /* 0x300000cfffd07230 */ /* 0x000fe40000004100 */
[C---:B------:R-:W-:Y:S01]  /*7030*/  FMUL R73, R121.reuse, R73 ;  /* 0x0000004979497220 */ /* 0x040fe20000400000 */
[C---:B------:R-:W-:Y:S01]  /*7040*/  FMUL R76, R121.reuse, R76 ;  /* 0x0000004c794c7220 */ /* 0x040fe20000400000 */
[----:B------:R-:W-:Y:S01]  /*7050*/  F2FP.F16.E4M3.UNPACK_B R203, R125 ;  /* 0x0000007dffcb723e */ /* 0x000fe200020006ff */
[----:B------:R-:W-:Y:S01]  /*7060*/  HADD2.F32 R210, -RZ, R209.H1_H1 ;  /* 0x300000d1ffd27230 */ /* 0x000fe20000004100 */
[----:B-1----:R-:W-:Y:S01]  /*7070*/  SYNCS.ARRIVE.TRANS64.RED.A1T0 RZ, [UR4], RZ ;  /* 0x000000ffffff79a7 */ /* 0x002fe20008100404 */
[C---:B------:R-:W-:Y:S01]  /*7080*/  FMUL R77, R121.reuse, R77 ;  /* 0x0000004d794d7220 */ /* 0x040fe20000400000 */
[C---:B------:R-:W-:Y:S01]  /*7090*/  FMUL R80, R121.reuse, R80 ;  /* 0x0000005079507220 */ /* 0x040fe20000400000 */
[----:B------:R-:W-:Y:S01]  /*70a0*/  F2FP.F16.E4M3.UNPACK_B R205, R125.H1 ;  /* 0x0000007dffcd723e */ /* 0x000fe200030006ff */
[--C-:B------:R-:W-:Y:S02]  /*70b0*/  HADD2.F32 R125, -RZ, R144.reuse.H0_H0 ;  /* 0x20000090ff7d7230 */ /* 0x100fe40000004100 */
[C---:B------:R-:W-:Y:S01]  /*70c0*/  FMUL R81, R121.reuse, R81 ;  /* 0x0000005179517220 */ /* 0x040fe20000400000 */
[C---:B------:R-:W-:Y:S01]  /*70d0*/  FMUL R84, R121.reuse, R84 ;  /* 0x0000005479547220 */ /* 0x040fe20000400000 */
[----:B------:R-:W-:Y:S01]  /*70e0*/  F2FP.F16.E4M3.UNPACK_B R183, R128 ;  /* 0x00000080ffb7723e */ /* 0x000fe200020006ff */
[----:B------:R-:W-:Y:S02]  /*70f0*/  HADD2.F32 R204, -RZ, R203.H1_H1 ;  /* 0x300000cbffcc7230 */ /* 0x000fe40000004100 */
[C---:B------:R-:W-:Y:S01]  /*7100*/  FMUL R85, R121.reuse, R85 ;  /* 0x0000005579557220 */ /* 0x040fe20000400000 */
[C---:B------:R-:W-:Y:S01]  /*7110*/  FMUL R56, R121.reuse, R56 ;  /* 0x0000003879387220 */ /* 0x040fe20000400000 */
[----:B------:R-:W-:Y:S01]  /*7120*/  F2FP.F16.E4M3.UNPACK_B R185, R128.H1 ;  /* 0x00000080ffb9723e */ /* 0x000fe200030006ff */
[----:B------:R-:W-:Y:S02]  /*7130*/  HADD2.F32 R128, -RZ, R144.H1_H1 ;  /* 0x30000090ff807230 */ /* 0x000fe40000004100 */
[C---:B------:R-:W-:Y:S01]  /*7140*/  FMUL R57, R121.reuse, R57 ;  /* 0x0000003979397220 */ /* 0x040fe20000400000 */
[C---:B------:R-:W-:Y:S01]  /*7150*/  FMUL R60, R121.reuse, R60 ;  /* 0x0000003c793c7220 */ /* 0x040fe20000400000 */
[----:B------:R-:W-:Y:S01]  /*7160*/  F2FP.F16.E4M3.UNPACK_B R138, R143.H1 ;  /* 0x0000008fff8a723e */ /* 0x000fe200030006ff */
[----:B------:R-:W-:Y:S02]  /*7170*/  HADD2.F32 R184, -RZ, R183.H1_H1 ;  /* 0x300000b7ffb87230 */ /* 0x000fe40000004100 */
[C---:B------:R-:W-:Y:S01]  /*7180*/  FMUL R61, R121.reuse, R61 ;  /* 0x0000003d793d7220 */ /* 0x040fe20000400000 */
[C---:B------:R-:W-:Y:S01]  /*7190*/  FMUL R64, R121.reuse, R64 ;  /* 0x0000004079407220 */ /* 0x040fe20000400000 */
[----:B------:R-:W-:Y:S01]  /*71a0*/  F2FP.F16.E4M3.UNPACK_B R211, R127 ;  /* 0x0000007fffd3723e */ /* 0x000fe200020006ff */
[----:B------:R-:W-:Y:S02]  /*71b0*/  HADD2.F32 R186, -RZ, R185.H1_H1 ;  /* 0x300000b9ffba7230 */ /* 0x000fe40000004100 */
        /* <DEDUP_REMOVED lines=21> */
[----:B------:R-:W-:Y:S02]  /*7310*/  HADD2.F32 R192, -RZ, R191.H1_H1 ;  /* 0x300000bfffc07230 */ /* 0x000fe40000004100 */
[C---:B------:R-:W-:Y:S01]  /*7320*/  FMUL R24, R121.reuse, R24 ;  /* 0x0000001879187220 */ /* 0x040fe20000400000 */
[----:B------:R-:W-:Y:S01]  /*7330*/  F2FP.F16.E4M3.UNPACK_B R136, R148 ;  /* 0x00000094ff88723e */ /* 0x000fe200020006ff */
        /* <DEDUP_REMOVED lines=17> */
[----:B------:R-:W-:Y:S02]  /*7450*/  HADD2.F32 R188, -RZ, R187.H1_H1 ;  /* 0x300000bbffbc7230 */ /* 0x000fe40000004100 */
[C---:B------:R-:W-:Y:S01]  /*7460*/  FMUL R7, R121.reuse, R7 ;  /* 0x0000000779077220 */ /* 0x040fe20000400000 */
[----:B------:R-:W-:Y:S01]  /*7470*/  F2FP.F16.E4M3.UNPACK_B R167, R132 ;  /* 0x00000084ffa7723e */ /* 0x000fe200020006ff */
[C---:B------:R-:W-:Y:S01]  /*7480*/  FMUL R8, R121.reuse, R8 ;  /* 0x0000000879087220 */ /* 0x040fe20000400000 */
[C---:B------:R-:W-:Y:S01]  /*7490*/  FMUL R9, R121.reuse, R9 ;  /* 0x0000000979097220 */ /* 0x040fe20000400000 */
[----:B------:R-:W-:Y:S01]  /*74a0*/  F2FP.F16.E4M3.UNPACK_B R169, R132.H1 ;  /* 0x00000084ffa9723e */ /* 0x000fe200030006ff */
[----:B------:R-:W-:Y:S02]  /*74b0*/  HADD2.F32 R132, -RZ, R140.H1_H1 ;  /* 0x3000008cff847230 */ /* 0x000fe40000004100 */
[C---:B------:R-:W-:Y:S01]  /*74c0*/  FMUL R12, R121.reuse, R12 ;  /* 0x0000000c790c7220 */ /* 0x040fe20000400000 */
[----:B------:R-:W-:Y:S02]  /*74d0*/  HADD2.F32 R168, -RZ, R167.H1_H1 ;  /* 0x300000a7ffa87230 */ /* 0x000fe40000004100 */
[C---:B------:R-:W-:Y:S01]  /*74e0*/  FMUL R13, R121.reuse, R13 ;  /* 0x0000000d790d7220 */ /* 0x040fe20000400000 */
[----:B------:R-:W-:Y:S01]  /*74f0*/  F2FP.F16.E4M3.UNPACK_B R137, R148.H1 ;  /* 0x00000094ff89723e */ /* 0x000fe200030006ff */
[----:B------:R-:W-:Y:S01]  /*7500*/  HADD2.F32 R224, -RZ, R223.H1_H1 ;  /* 0x300000dfffe07230 */ /* 0x000fe20000004100 */
[C---:B------:R-:W-:Y:S01]  /*7510*/  SHF.L.U32 R241, R240.reuse, 0x5, RZ ;  /* 0x00000005f0f17819 */ /* 0x040fe200000006ff */
[----:B------:R-:W-:Y:S02]  /*7520*/  HADD2.F32 R228, -RZ, R227.H1_H1 ;  /* 0x300000e3ffe47230 */ /* 0x000fe40000004100 */
[C---:B------:R-:W-:Y:S01]  /*7530*/  FMUL R16, R121.reuse, R16 ;  /* 0x0000001079107220 */ /* 0x040fe20000400000 */
[----:B------:R-:W-:Y:S01]  /*7540*/  FMUL R17, R121, R17 ;  /* 0x0000001179117220 */ /* 0x000fe20000400000 */
[----:B------:R-:W-:Y:S01]  /*7550*/  LOP3.LUT R243, R241, 0x80, RZ, 0xc0, !PT ;  /* 0x00000080f1f37812 */ /* 0x000fe200078ec0ff */
[C---:B------:R-:W-:Y:S01]  /*7560*/  FMUL R20, R121.reuse, R94 ;  /* 0x0000005e79147220 */ /* 0x040fe20000400000 */
[C---:B------:R-:W-:Y:S01]  /*7570*/  FMUL R94, R121.reuse, R100 ;  /* 0x00000064795e7220 */ /* 0x040fe20000400000 */
[--C-:B------:R-:W-:Y:S02]  /*7580*/  HADD2.F32 R100, -RZ, R156.reuse.H1_H1 ;  /* 0x3000009cff647230 */ /* 0x100fe40000004100 */
[C---:B------:R-:W-:Y:S01]  /*7590*/  FMUL R92, R121.reuse, R98 ;  /* 0x00000062795c7220 */ /* 0x040fe20000400000 */
[----:B------:R-:W-:Y:S02]  /*75a0*/  HADD2.F32 R98, -RZ, R156.H0_H0 ;  /* 0x2000009cff627230 */ /* 0x000fe40000004100 */
[C---:B------:R-:W-:Y:S01]  /*75b0*/  FMUL R93, R121.reuse, R99 ;  /* 0x00000063795d7220 */ /* 0x040fe20000400000 */
[----:B------:R-:W-:Y:S01]  /*75c0*/  F2FP.F16.E4M3.UNPACK_B R195, R131 ;  /* 0x00000083ffc3723e */ /* 0x000fe200020006ff */
[----:B------:R-:W-:Y:S02]  /*75d0*/  HADD2.F32 R156, -RZ, R155.H1_H1 ;  /* 0x3000009bff9c7230 */ /* 0x000fe40000004100 */
[----:B------:R-:W-:Y:S01]  /*75e0*/  FMUL R21, R121, R95 ;  /* 0x0000005f79157220 */ /* 0x000fe20000400000 */
[C---:B------:R-:W-:Y:S01]  /*75f0*/  FFMA R104, R123.reuse, R98, R104 ;  /* 0x000000627b687223 */ /* 0x040fe20000000068 */
[----:B------:R-:W-:Y:S01]  /*7600*/  F2FP.F16.E4M3.UNPACK_B R197, R131.H1 ;  /* 0x00000083ffc5723e */ /* 0x000fe200030006ff */
[----:B------:R-:W-:Y:S01]  /*7610*/  FFMA R105, R123, R100, R105 ;  /* 0x000000647b697223 */ /* 0x000fe20000000069 */
[----:B------:R-:W-:Y:S01]  /*7620*/  LOP3.LUT R98, R243, 0x10, R240, 0xf8, !PT ;  /* 0x00000010f3627812 */ /* 0x000fe200078ef8f0 */
[C---:B------:R-:W-:Y:S01]  /*7630*/  FMUL R95, R121.reuse, R101 ;  /* 0x00000065795f7220 */ /* 0x040fe20000400000 */
[----:B------:R-:W-:Y:S02]  /*7640*/  HADD2.F32 R101, -RZ, R152.H0_H0 ;  /* 0x20000098ff657230 */ /* 0x000fe40000004100 */
[C---:B------:R-:W-:Y:S01]  /*7650*/  FMUL R96, R121.reuse, R102 ;  /* 0x0000006679607220 */ /* 0x040fe20000400000 */
[--C-:B------:R-:W-:Y:S02]  /*7660*/  HADD2.F32 R99, -RZ, R154.reuse.H0_H0 ;  /* 0x2000009aff637230 */ /* 0x100fe40000004100 */
[C---:B------:R-:W-:Y:S01]  /*7670*/  FMUL R106, R121.reuse, R106 ;  /* 0x0000006a796a7220 */ /* 0x040fe20000400000 */
[-C--:B------:R-:W-:Y:S01]  /*7680*/  F2FP.F16.E4M3.UNPACK_B R175, R134.reuse ;  /* 0x00000086ffaf723e */ /* 0x080fe200020006ff */
[----:B------:R-:W-:Y:S02]  /*7690*/  HADD2.F32 R102, -RZ, R154.H1_H1 ;  /* 0x3000009aff667230 */ /* 0x000fe40000004100 */
[----:B------:R-:W-:Y:S01]  /*76a0*/  FMUL R107, R121, R107 ;  /* 0x0000006b796b7220 */ /* 0x000fe20000400000 */
[C---:B------:R-:W-:Y:S01]  /*76b0*/  FFMA R106, R123.reuse, R99, R106 ;  /* 0x000000637b6a7223 */ /* 0x040fe2000000006a */
[----:B------:R-:W-:Y:S01]  /*76c0*/  F2FP.F16.E4M3.UNPACK_B R177, R134.H1 ;  /* 0x00000086ffb1723e */ /* 0x000fe200030006ff */
[----:B------:R-:W-:Y:S02]  /*76d0*/  HADD2.F32 R176, -RZ, R175.H1_H1 ;  /* 0x300000afffb07230 */ /* 0x000fe40000004100 */
[C---:B------:R-:W-:Y:S01]  /*76e0*/  FFMA R107, R123.reuse, R102, R107 ;  /* 0x000000667b6b7223 */ /* 0x040fe2000000006b */
[C---:B------:R-:W-:Y:S01]  /*76f0*/  FFMA R108, R123.reuse, R101, R108 ;  /* 0x000000657b6c7223 */ /* 0x040fe2000000006c */
[----:B------:R-:W-:Y:S01]  /*7700*/  F2FP.F16.E4M3.UNPACK_B R139, R149 ;  /* 0x00000095ff8b723e */ /* 0x000fe200020006ff */
[----:B------:R-:W-:Y:S01]  /*7710*/  FFMA R109, R123, R124, R109 ;  /* 0x0000007c7b6d7223 */ /* 0x000fe2000000006d */
[----:B------:R-:W-:Y:S01]  /*7720*/  HADD2.F32 R196, -RZ, R195.H1_H1 ;  /* 0x300000c3ffc47230 */ /* 0x000fe20000004100 */
[----:B------:R-:W-:Y:S01]  /*7730*/  F2FP.SATFINITE.E4M3.F32.PACK_AB_MERGE_C R106, R107, R106, RZ ;  /* 0x0000006a6b6a723e */ /* 0x000fe200048070ff */
[C---:B------:R-:W-:Y:S01]  /*7740*/  FMUL R97, R121.reuse, R103 ;  /* 0x0000006779617220 */ /* 0x040fe20000400000 */
[----:B------:R-:W-:Y:S02]  /*7750*/  HADD2.F32 R103, -RZ, R146.H0_H0 ;  /* 0x20000092ff677230 */ /* 0x000fe40000004100 */
[----:B------:R-:W-:Y:S01]  /*7760*/  FMUL R110, R121, R110 ;  /* 0x0000006e796e7220 */ /* 0x000fe20000400000 */
[----:B------:R-:W-:Y:S01]  /*7770*/  F2FP.SATFINITE.E4M3.F32.PACK_AB_MERGE_C R104, R105, R104, R106 ;  /* 0x000000686968723e */ /* 0x000fe2000480706a */
[----:B------:R-:W-:Y:S02]  /*7780*/  HADD2.F32 R140, -RZ, R139.H1_H1 ;  /* 0x3000008bff8c7230 */ /* 0x000fe40000004100 */
[----:B------:R-:W-:Y:S01]  /*7790*/  FMUL R111, R121, R111 ;  /* 0x0000006f796f7220 */ /* 0x000fe20000400000 */
[----:B------:R-:W-:Y:S01]  /*77a0*/  FFMA R110, R123, R103, R110 ;  /* 0x000000677b6e7223 */ /* 0x000fe2000000006e */
[----:B------:R-:W-:Y:S01]  /*77b0*/  FMUL R114, R121, R114 ;  /* 0x0000007279727220 */ /* 0x000fe20000400000 */
[----:B------:R-:W-:Y:S01]  /*77c0*/  F2FP.F16.E4M3.UNPACK_B R171, R133 ;  /* 0x00000085ffab723e */ /* 0x000fe200020006ff */
[C---:B------:R-:W-:Y:S01]  /*77d0*/  FFMA R111, R123.reuse, R126, R111 ;  /* 0x0000007e7b6f7223 */ /* 0x040fe2000000006f */
[C---:B------:R-:W-:Y:S01]  /*77e0*/  FFMA R112, R123.reuse, R125, R112 ;  /* 0x0000007d7b707223 */ /* 0x040fe20000000070 */
[----:B------:R-:W-:Y:S01]  /*77f0*/  F2FP.F16.E4M3.UNPACK_B R173, R133.H1 ;  /* 0x00000085ffad723e */ /* 0x000fe200030006ff */
[C---:B------:R-:W-:Y:S01]  /*7800*/  FFMA R113, R123.reuse, R128, R113 ;  /* 0x000000807b717223 */ /* 0x040fe20000000071 */
[----:B------:R-:W-:Y:S01]  /*7810*/  FFMA R114, R123, R127, R114 ;  /* 0x0000007f7b727223 */ /* 0x000fe20000000072 */
[----:B------:R-:W-:Y:S01]  /*7820*/  F2FP.F16.E4M3.UNPACK_B R141, R149.H1 ;  /* 0x00000095ff8d723e */ /* 0x000fe200030006ff */
[----:B------:R-:W-:Y:S01]  /*7830*/  HADD2.F32 R131, -RZ, R138.H0_H0 ;  /* 0x2000008aff837230 */ /* 0x000fe20000004100 */
[----:B------:R-:W-:Y:S01]  /*7840*/  F2FP.SATFINITE.E4M3.F32.PACK_AB_MERGE_C R110, R111, R110, RZ ;  /* 0x0000006e6f6e723e */ /* 0x000fe200048070ff */
[--C-:B------:R-:W-:Y:S02]  /*7850*/  HADD2.F32 R133, -RZ, R136.reuse.H0_H0 ;  /* 0x20000088ff857230 */ /* 0x100fe40000004100 */
[----:B------:R-:W-:Y:S01]  /*7860*/  FMUL R115, R121, R115 ;  /* 0x0000007379737220 */ /* 0x000fe20000400000 */
[----:B------:R-:W-:Y:S01]  /*7870*/  HADD2.F32 R136, -RZ, R136.H1_H1 ;  /* 0x30000088ff887230 */ /* 0x000fe20000004100 */
[----:B------:R-:W-:Y:S01]  /*7880*/  F2FP.SATFINITE.E4M3.F32.PACK_AB_MERGE_C R105, R109, R108, R110 ;  /* 0x0000006c6d69723e */ /* 0x000fe2000480706e */
[----:B------:R-:W-:Y:S02]  /*7890*/  HADD2.F32 R172, -RZ, R171.H1_H1 ;  /* 0x300000abffac7230 */ /* 0x000fe40000004100 */
[C---:B------:R-:W-:Y:S01]  /*78a0*/  FFMA R115, R123.reuse, R130, R115 ;  /* 0x000000827b737223 */ /* 0x040fe20000000073 */
[C---:B------:R-:W-:Y:S01]  /*78b0*/  FFMA R116, R123.reuse, R129, R116 ;  /* 0x000000817b747223 */ /* 0x040fe20000000074 */
[----:B------:R-:W-:Y:S01]  /*78c0*/  FFMA R117, R123, R132, R117 ;  /* 0x000000847b757223 */ /* 0x000fe20000000075 */
[----:B------:R-:W-:Y:S01]  /*78d0*/  FMUL R118, R121, R118 ;  /* 0x0000007679767220 */ /* 0x000fe20000400000 */
[----:B------:R-:W-:Y:S01]  /*78e0*/  HADD2.F32 R134, -RZ, R138.H1_H1 ;  /* 0x3000008aff867230 */ /* 0x000fe20000004100 */
[----:B------:R-:W-:Y:S01]  /*78f0*/  F2FP.SATFINITE.E4M3.F32.PACK_AB_MERGE_C R114, R115, R114, RZ ;  /* 0x000000727372723e */ /* 0x000fe200048070ff */
[----:B------:R-:W-:Y:S01]  /*7900*/  FMUL R119, R121, R119 ;  /* 0x0000007779777220 */ /* 0x000fe20000400000 */
[----:B------:R-:W-:Y:S01]  /*7910*/  F2FP.F16.E4M3.UNPACK_B R179, R135 ;  /* 0x00000087ffb3723e */ /* 0x000fe200020006ff */
[----:B------:R-:W-:Y:S01]  /*7920*/  FFMA R118, R123, R131, R118 ;  /* 0x000000837b767223 */ /* 0x000fe20000000076 */
[----:B------:R-:W-:Y:S01]  /*7930*/  F2FP.F16.E4M3.UNPACK_B R181, R135.H1 ;  /* 0x00000087ffb5723e */ /* 0x000fe200030006ff */
[----:B------:R-:W-:Y:S01]  /*7940*/  HADD2.F32 R135, -RZ, R137.H0_H0 ;  /* 0x20000089ff877230 */ /* 0x000fe20000004100 */
[----:B------:R-:W-:Y:S01]  /*7950*/  F2FP.SATFINITE.E4M3.F32.PACK_AB_MERGE_C R106, R113, R112, R114 ;  /* 0x00000070716a723e */ /* 0x000fe20004807072 */
[C---:B------:R-:W-:Y:S01]  /*7960*/  FFMA R119, R123.reuse, R134, R119 ;  /* 0x000000867b777223 */ /* 0x040fe20000000077 */
[C---:B------:R-:W-:Y:S01]  /*7970*/  FFMA R88, R123.reuse, R133, R88 ;  /* 0x000000857b587223 */ /* 0x040fe20000000058 */
[----:B------:R-:W-:Y:S01]  /*7980*/  FFMA R89, R123, R136, R89 ;  /* 0x000000887b597223 */ /* 0x000fe20000000059 */
[----:B------:R-:W-:Y:S01]  /*7990*/  HADD2.F32 R180, -RZ, R179.H1_H1 ;  /* 0x300000b3ffb47230 */ /* 0x000fe20000004100 */
[----:B------:R-:W-:Y:S01]  /*79a0*/  F2FP.F16.E4M3.UNPACK_B R143, R150 ;  /* 0x00000096ff8f723e */ /* 0x000fe200020006ff */
[----:B------:R-:W-:Y:S01]  /*79b0*/  FMUL R90, R121, R90 ;  /* 0x0000005a795a7220 */ /* 0x000fe20000400000 */
[----:B------:R-:W-:Y:S01]  /*79c0*/  HADD2.F32 R138, -RZ, R137.H1_H1 ;  /* 0x30000089ff8a7230 */ /* 0x000fe20000004100 */
[----:B------:R-:W-:Y:S01]  /*79d0*/  F2FP.SATFINITE.E4M3.F32.PACK_AB_MERGE_C R107, R119, R118, RZ ;  /* 0x00000076776b723e */ /* 0x000fe200048070ff */
[----:B------:R-:W-:Y:S02]  /*79e0*/  HADD2.F32 R137, -RZ, R139.H0_H0 ;  /* 0x2000008bff897230 */ /* 0x000fe40000004100 */
[----:B------:R-:W-:Y:S01]  /*79f0*/  FFMA R90, R123, R135, R90 ;  /* 0x000000877b5a7223 */ /* 0x000fe2000000005a */
[----:B------:R-:W-:Y:S01]  /*7a00*/  HADD2.F32 R144, -RZ, R143.H1_H1 ;  /* 0x3000008fff907230 */ /* 0x000fe20000004100 */
[----:B------:R-:W-:Y:S01]  /*7a10*/  F2FP.SATFINITE.E4M3.F32.PACK_AB_MERGE_C R107, R117, R116, R107 ;  /* 0x00000074756b723e */ /* 0x000fe2000480706b */
[----:B------:R-:W-:Y:S01]  /*7a20*/  FMUL R91, R121, R91 ;  /* 0x0000005b795b7220 */ /* 0x000fe20000400000 */
[----:B------:R-:W-:Y:S01]  /*7a30*/  F2FP.F16.E4M3.UNPACK_B R145, R150.H1 ;  /* 0x00000096ff91723e */ /* 0x000fe200030006ff */
[--C-:B------:R-:W-:Y:S01]  /*7a40*/  HADD2.F32 R139, -RZ, R141.reuse.H0_H0 ;  /* 0x2000008dff8b7230 */ /* 0x100fe20000004100 */
[----:B------:R-:W-:Y:S01]  /*7a50*/  F2FP.F16.E4M3.UNPACK_B R147, R151 ;  /* 0x00000097ff93723e */ /* 0x000fe200020006ff */
[----:B------:R-:W-:Y:S02]  /*7a60*/  HADD2.F32 R142, -RZ, R141.H1_H1 ;  /* 0x3000008dff8e7230 */ /* 0x000fe40000004100 */
[C---:B------:R-:W-:Y:S01]  /*7a70*/  FFMA R91, R123.reuse, R138, R91 ;  /* 0x0000008a7b5b7223 */ /* 0x040fe2000000005b */
[----:B------:R-:W-:Y:S02]  /*7a80*/  HADD2.F32 R141, -RZ, R143.H0_H0 ;  /* 0x2000008fff8d7230 */ /* 0x000fe40000004100 */
[C---:B------:R-:W-:Y:S01]  /*7a90*/  FFMA R0, R123.reuse, R137, R0 ;  /* 0x000000897b007223 */ /* 0x040fe20000000000 */
[----:B------:R-:W-:Y:S01]  /*7aa0*/  F2FP.F16.E4M3.UNPACK_B R149, R151.H1 ;  /* 0x00000097ff95723e */ /* 0x000fe200030006ff */
[----:B------:R-:W-:Y:S01]  /*7ab0*/  FFMA R3, R123, R140, R3 ;  /* 0x0000008c7b037223 */ /* 0x000fe20000000003 */
[--C-:B------:R-:W-:Y:S01]  /*7ac0*/  HADD2.F32 R143, -RZ, R145.reuse.H0_H0 ;  /* 0x20000091ff8f7230 */ /* 0x100fe20000004100 */
[----:B------:R-:W-:Y:S01]  /*7ad0*/  F2FP.SATFINITE.E4M3.F32.PACK_AB_MERGE_C R90, R91, R90, RZ ;  /* 0x0000005a5b5a723e */ /* 0x000fe200048070ff */
[----:B------:R-:W-:Y:S01]  /*7ae0*/  FFMA R20, R123, R139, R20 ;  /* 0x0000008b7b147223 */ /* 0x000fe20000000014 */
[----:B------:R-:W-:Y:S01]  /*7af0*/  F2FP.F16.E4M3.UNPACK_B R151, R164 ;  /* 0x000000a4ff97723e */ /* 0x000fe200020006ff */
[----:B------:R-:W-:Y:S01]  /*7b00*/  HADD2.F32 R146, -RZ, R145.H1_H1 ;  /* 0x30000091ff927230 */ /* 0x000fe20000004100 */
[----:B------:R-:W-:Y:S01]  /*7b10*/  F2FP.SATFINITE.E4M3.F32.PACK_AB_MERGE_C R88, R89, R88, R90 ;  /* 0x000000585958723e */ /* 0x000fe2000480705a */
[--C-:B------:R-:W-:Y:S02]  /*7b20*/  HADD2.F32 R145, -RZ, R147.reuse.H0_H0 ;  /* 0x20000093ff917230 */ /* 0x100fe40000004100 */
[C---:B------:R-:W-:Y:S01]  /*7b30*/  FFMA R21, R123.reuse, R142, R21 ;  /* 0x0000008e7b157223 */ /* 0x040fe20000000015 */
[C---:B------:R-:W-:Y:S01]  /*7b40*/  FFMA R22, R123.reuse, R141, R22 ;  /* 0x0000008d7b167223 */ /* 0x040fe20000000016 */
[----:B------:R-:W-:Y:S01]  /*7b50*/  HADD2.F32 R148, -RZ, R147.H1_H1 ;  /* 0x30000093ff947230 */ /* 0x000fe20000004100 */
[----:B------:R-:W-:Y:S01]  /*7b60*/  F2FP.F16.E4M3.UNPACK_B R153, R164.H1 ;  /* 0x000000a4ff99723e */ /* 0x000fe200030006ff */
[----:B------:R-:W-:Y:S01]  /*7b70*/  FFMA R23, R123, R144, R23 ;  /* 0x000000907b177223 */ /* 0x000fe20000000017 */
[--C-:B------:R-:W-:Y:S01]  /*7b80*/  HADD2.F32 R147, -RZ, R149.reuse.H0_H0 ;  /* 0x20000095ff937230 */ /* 0x100fe20000004100 */
[----:B------:R-:W-:Y:S01]  /*7b90*/  F2FP.SATFINITE.E4M3.F32.PACK_AB_MERGE_C R20, R21, R20, RZ ;  /* 0x000000141514723e */ /* 0x000fe200048070ff */
[C---:B------:R-:W-:Y:S01]  /*7ba0*/  FFMA R92, R123.reuse, R143, R92 ;  /* 0x0000008f7b5c7223 */ /* 0x040fe2000000005c */
[----:B------:R-:W-:Y:S02]  /*7bb0*/  HADD2.F32 R150, -RZ, R149.H1_H1 ;  /* 0x30000095ff967230 */ /* 0x000fe40000004100 */
[----:B------:R-:W-:Y:S01]  /*7bc0*/  FFMA R93, R123, R146, R93 ;  /* 0x000000927b5d7223 */ /* 0x000fe2000000005d */
[--C-:B------:R-:W-:Y:S01]  /*7bd0*/  HADD2.F32 R149, -RZ, R151.reuse.H0_H0 ;  /* 0x20000097ff957230 */ /* 0x100fe20000004100 */
[----:B------:R-:W-:Y:S01]  /*7be0*/  F2FP.SATFINITE.E4M3.F32.PACK_AB_MERGE_C R89, R3, R0, R20 ;  /* 0x000000000359723e */ /* 0x000fe20004807014 */
[C---:B------:R-:W-:Y:S01]  /*7bf0*/  FFMA R94, R123.reuse, R145, R94 ;  /* 0x000000917b5e7223 */ /* 0x040fe2000000005e */
[----:B------:R-:W-:Y:S02]  /*7c00*/  HADD2.F32 R152, -RZ, R151.H1_H1 ;  /* 0x30000097ff987230 */ /* 0x000fe40000004100 */
[----:B------:R-:W-:Y:S01]  /*7c10*/  FFMA R95, R123, R148, R95 ;  /* 0x000000947b5f7223 */ /* 0x000fe2000000005f */
[----:B------:R-:W-:Y:S01]  /*7c20*/  HADD2.F32 R151, -RZ, R153.H0_H0 ;  /* 0x20000099ff977230 */ /* 0x000fe20000004100 */
[----:B------:R-:W-:Y:S01]  /*7c30*/  F2FP.SATFINITE.E4M3.F32.PACK_AB_MERGE_C R90, R93, R92, RZ ;  /* 0x0000005c5d5a723e */ /* 0x000fe200048070ff */
[C---:B------:R-:W-:Y:S01]  /*7c40*/  FFMA R96, R123.reuse, R147, R96 ;  /* 0x000000937b607223 */ /* 0x040fe20000000060 */
[C---:B------:R-:W-:Y:S01]  /*7c50*/  FFMA R97, R123.reuse, R150, R97 ;  /* 0x000000967b617223 */ /* 0x040fe20000000061 */
[----:B------:R-:W-:Y:S01]  /*7c60*/  FFMA R72, R123, R149, R72 ;  /* 0x000000957b487223 */ /* 0x000fe20000000048 */
[----:B------:R-:W-:Y:S01]  /*7c70*/  F2FP.SATFINITE.E4M3.F32.PACK_AB_MERGE_C R90, R23, R22, R90 ;  /* 0x00000016175a723e */ /* 0x000fe2000480705a */
[----:B------:R-:W-:Y:S01]  /*7c80*/  FFMA R73, R123, R152, R73 ;  /* 0x000000987b497223 */ /* 0x000fe20000000049 */
[----:B------:R-:W-:Y:S01]  /*7c90*/  HADD2.F32 R164, -RZ, R163.H1_H1 ;  /* 0x300000a3ffa47230 */ /* 0x000fe20000004100 */
[----:B------:R-:W-:Y:S01]  /*7ca0*/  F2FP.SATFINITE.E4M3.F32.PACK_AB_MERGE_C R91, R97, R96, RZ ;  /* 0x00000060615b723e */ /* 0x000fe200048070ff */
[----:B------:R-:W-:Y:S01]  /*7cb0*/  FMUL R74, R121, R74 ;  /* 0x0000004a794a7220 */ /* 0x000fe20000400000 */
[----:B------:R-:W-:Y:S01]  /*7cc0*/  F2FP.F16.E4M3.UNPACK_B R159, R166 ;  /* 0x000000a6ff9f723e */ /* 0x000fe200020006ff */
[----:B------:R-:W-:Y:S01]  /*7cd0*/  HADD2.F32 R154, -RZ, R153.H1_H1 ;  /* 0x30000099ff9a7230 */ /* 0x000fe20000004100 */
[----:B------:R-:W-:Y:S01]  /*7ce0*/  F2FP.SATFINITE.E4M3.F32.PACK_AB_MERGE_C R91, R95, R94, R91 ;  /* 0x0000005e5f5b723e */ /* 0x000fe2000480705b */
[----:B------:R-:W-:Y:S02]  /*7cf0*/  HADD2.F32 R153, -RZ, R155.H0_H0 ;  /* 0x2000009bff997230 */ /* 0x000fe40000004100 */
[----:B------:R-:W-:Y:S01]  /*7d00*/  FFMA R74, R123, R151, R74 ;  /* 0x000000977b4a7223 */ /* 0x000fe2000000004a */
[----:B------:R-:W-:Y:S02]  /*7d10*/  HADD2.F32 R160, -RZ, R159.H1_H1 ;  /* 0x3000009fffa07230 */ /* 0x000fe40000004100 */
[C---:B------:R-:W-:Y:S01]  /*7d20*/  FMUL R75, R121.reuse, R75 ;  /* 0x0000004b794b7220 */ /* 0x040fe20000400000 */
[----:B------:R-:W-:Y:S01]  /*7d30*/  F2FP.F16.E4M3.UNPACK_B R161, R166.H1 ;  /* 0x000000a6ffa1723e */ /* 0x000fe200030006ff */
[----:B------:R-:W-:Y:S02]  /*7d40*/  HADD2.F32 R155, -RZ, R157.H0_H0 ;  /* 0x2000009dff9b7230 */ /* 0x000fe40000004100 */
[----:B------:R-:W-:Y:S01]  /*7d50*/  FMUL R78, R121, R78 ;  /* 0x0000004e794e7220 */ /* 0x000fe20000400000 */
[----:B------:R-:W-:Y:S02]  /*7d60*/  HADD2.F32 R157, -RZ, R159.H0_H0 ;  /* 0x2000009fff9d7230 */ /* 0x000fe40000004100 */
[C---:B------:R-:W-:Y:S01]  /*7d70*/  FFMA R75, R123.reuse, R154, R75 ;  /* 0x0000009a7b4b7223 */ /* 0x040fe2000000004b */
[C---:B------:R-:W-:Y:S01]  /*7d80*/  FFMA R76, R123.reuse, R153, R76 ;  /* 0x000000997b4c7223 */ /* 0x040fe2000000004c */
[C---:B------:R-:W-:Y:S01]  /*7d90*/  FFMA R77, R123.reuse, R156, R77 ;  /* 0x0000009c7b4d7223 */ /* 0x040fe2000000004d */
[----:B------:R-:W-:Y:S01]  /*7da0*/  FFMA R78, R123, R155, R78 ;  /* 0x0000009b7b4e7223 */ /* 0x000fe2000000004e */
[----:B------:R-:W-:Y:S01]  /*7db0*/  FMUL R79, R121, R79 ;  /* 0x0000004f794f7220 */ /* 0x000fe20000400000 */
[--C-:B------:R-:W-:Y:S01]  /*7dc0*/  HADD2.F32 R159, -RZ, R161.reuse.H0_H0 ;  /* 0x200000a1ff9f7230 */ /* 0x100fe20000004100 */
[----:B------:R-:W-:Y:S01]  /*7dd0*/  F2FP.SATFINITE.E4M3.F32.PACK_AB_MERGE_C R74, R75, R74, RZ ;  /* 0x0000004a4b4a723e */ /* 0x000fe200048070ff */
[----:B------:R-:W-:Y:S01]  /*7de0*/  FMUL R82, R121, R82 ;  /* 0x0000005279527220 */ /* 0x000fe20000400000 */
[----:B------:R-:W-:Y:S02]  /*7df0*/  HADD2.F32 R162, -RZ, R161.H1_H1 ;  /* 0x300000a1ffa27230 */ /* 0x000fe40000004100 */
[----:B------:R-:W-:Y:S01]  /*7e00*/  FFMA R79, R123, R158, R79 ;  /* 0x0000009e7b4f7223 */ /* 0x000fe2000000004f */
[----:B------:R-:W-:Y:S01]  /*7e10*/  F2FP.SATFINITE.E4M3.F32.PACK_AB_MERGE_C R72, R73, R72, R74 ;  /* 0x000000484948723e */ /* 0x000fe2000480704a */
[C---:B------:R-:W-:Y:S01]  /*7e20*/  FFMA R80, R123.reuse, R157, R80 ;  /* 0x0000009d7b507223 */ /* 0x040fe20000000050 */
[----:B------:R-:W-:Y:S01]  /*7e30*/  FFMA R81, R123, R160, R81 ;  /* 0x000000a07b517223 */ /* 0x000fe20000000051 */
[----:B------:R-:W-:Y:S01]  /*7e40*/  HADD2.F32 R161, -RZ, R163.H0_H0 ;  /* 0x200000a3ffa17230 */ /* 0x000fe20000004100 */
[----:B------:R-:W-:Y:S01]  /*7e50*/  F2FP.SATFINITE.E4M3.F32.PACK_AB_MERGE_C R73, R79, R78, RZ ;  /* 0x0000004e4f49723e */ /* 0x000fe200048070ff */
[----:B------:R-:W-:Y:S01]  /*7e60*/  FFMA R82, R123, R159, R82 ;  /* 0x0000009f7b527223 */ /* 0x000fe20000000052 */
[----:B------:R-:W-:Y:S01]  /*7e70*/  FMUL R83, R121, R83 ;  /* 0x0000005379537220 */ /* 0x000fe20000400000 */
[--C-:B------:R-:W-:Y:S01]  /*7e80*/  HADD2.F32 R163, -RZ, R165.reuse.H0_H0 ;  /* 0x200000a5ffa37230 */ /* 0x100fe20000004100 */
[----:B------:R-:W-:Y:S01]  /*7e90*/  F2FP.SATFINITE.E4M3.F32.PACK_AB_MERGE_C R73, R77, R76, R73 ;  /* 0x0000004c4d49723e */ /* 0x000fe20004807049 */
[----:B------:R-:W-:Y:S01]  /*7ea0*/  FMUL R86, R121, R86 ;  /* 0x0000005679567220 */ /* 0x000fe20000400000 */
[----:B------:R-:W-:Y:S02]  /*7eb0*/  HADD2.F32 R166, -RZ, R165.H1_H1 ;  /* 0x300000a5ffa67230 */ /* 0x000fe40000004100 */
[C---:B------:R-:W-:Y:S01]  /*7ec0*/  FFMA R83, R123.reuse, R162, R83 ;  /* 0x000000a27b537223 */ /* 0x040fe20000000053 */
[C---:B------:R-:W-:Y:S01]  /*7ed0*/  FFMA R84, R123.reuse, R161, R84 ;  /* 0x000000a17b547223 */ /* 0x040fe20000000054 */
[C---:B------:R-:W-:Y:S01]  /*7ee0*/  FFMA R85, R123.reuse, R164, R85 ;  /* 0x000000a47b557223 */ /* 0x040fe20000000055 */
[----:B------:R-:W-:Y:S02]  /*7ef0*/  HADD2.F32 R165, -RZ, R167.H0_H0 ;  /* 0x200000a7ffa57230 */ /* 0x000fe40000004100 */
[----:B------:R-:W-:Y:S01]  /*7f00*/  FFMA R86, R123, R163, R86 ;  /* 0x000000a37b567223 */ /* 0x000fe20000000056 */
[----:B------:R-:W-:Y:S01]  /*7f10*/  F2FP.SATFINITE.E4M3.F32.PACK_AB_MERGE_C R74, R83, R82, RZ ;  /* 0x00000052534a723e */ /* 0x000fe200048070ff */
[C---:B------:R-:W-:Y:S01]  /*7f20*/  FMUL R87, R121.reuse, R87 ;  /* 0x0000005779577220 */ /* 0x040fe20000400000 */
[--C-:B------:R-:W-:Y:S02]  /*7f30*/  HADD2.F32 R167, -RZ, R169.reuse.H0_H0 ;  /* 0x200000a9ffa77230 */ /* 0x100fe40000004100 */
[----:B------:R-:W-:Y:S01]  /*7f40*/  FMUL R58, R121, R58 ;  /* 0x0000003a793a7220 */ /* 0x000fe20000400000 */
[----:B------:R-:W-:Y:S01]  /*7f50*/  HADD2.F32 R170, -RZ, R169.H1_H1 ;  /* 0x300000a9ffaa7230 */ /* 0x000fe20000004100 */
[----:B------:R-:W-:Y:S01]  /*7f60*/  F2FP.SATFINITE.E4M3.F32.PACK_AB_MERGE_C R74, R81, R80, R74 ;  /* 0x00000050514a723e */ /* 0x000fe2000480704a */
        /* <DEDUP_REMOVED lines=39> */
[----:B------:R-:W-:Y:S01]  /*81e0*/  HADD2.F32 R183, -RZ, R185.H0_H0 ;  /* 0x200000b9ffb77230 */ /* 0x000fe20000004100 */
[----:B------:R-:W-:Y:S01]  /*81f0*/  F2FP.SATFINITE.E4M3.F32.PACK_AB_MERGE_C R58, R67, R66, RZ ;  /* 0x00000042433a723e */ /* 0x000fe200048070ff */
[----:B------:R-:W-:Y:S02]  /*8200*/  HADD2.F32 R185, -RZ, R187.H0_H0 ;  /* 0x200000bbffb97230 */ /* 0x000fe40000004100 */
[C---:B------:R-:W-:Y:S01]  /*8210*/  FFMA R71, R123.reuse, R182, R71 ;  /* 0x000000b67b477223 */ /* 0x040fe20000000047 */
[----:B------:R-:W-:Y:S01]  /*8220*/  FFMA R40, R123, R181, R40 ;  /* 0x000000b57b287223 */ /* 0x000fe20000000028 */
[----:B------:R-:W-:Y:S01]  /*8230*/  F2FP.SATFINITE.E4M3.F32.PACK_AB_MERGE_C R58, R65, R64, R58 ;  /* 0x00000040413a723e */ /* 0x000fe2000480703a */
[----:B------:R-:W-:Y:S01]  /*8240*/  FFMA R41, R123, R184, R41 ;  /* 0x000000b87b297223 */ /* 0x000fe20000000029 */
[----:B------:R-:W-:Y:S01]  /*8250*/  FMUL R42, R121, R42 ;  /* 0x0000002a792a7220 */ /* 0x000fe20000400000 */
[----:B------:R-:W-:Y:S01]  /*8260*/  F2FP.SATFINITE.E4M3.F32.PACK_AB_MERGE_C R59, R71, R70, RZ ;  /* 0x00000046473b723e */ /* 0x000fe200048070ff */
[----:B------:R-:W-:Y:S01]  /*8270*/  FMUL R43, R121, R43 ;  /* 0x0000002b792b7220 */ /* 0x000fe20000400000 */
[--C-:B------:R-:W-:Y:S02]  /*8280*/  HADD2.F32 R187, -RZ, R189.reuse.H0_H0 ;  /* 0x200000bdffbb7230 */ /* 0x100fe40000004100 */
[----:B------:R-:W-:Y:S01]  /*8290*/  FFMA R42, R123, R183, R42 ;  /* 0x000000b77b2a7223 */ /* 0x000fe2000000002a */
[----:B------:R-:W-:Y:S01]  /*82a0*/  FMUL R46, R121, R46 ;  /* 0x0000002e792e7220 */ /* 0x000fe20000400000 */
[----:B------:R-:W-:Y:S02]  /*82b0*/  HADD2.F32 R190, -RZ, R189.H1_H1 ;  /* 0x300000bdffbe7230 */ /* 0x000fe40000004100 */
[----:B------:R-:W-:Y:S01]  /*82c0*/  FFMA R43, R123, R186, R43 ;  /* 0x000000ba7b2b7223 */ /* 0x000fe2000000002b */
[----:B------:R-:W-:Y:S02]  /*82d0*/  HADD2.F32 R189, -RZ, R191.H0_H0 ;  /* 0x200000bfffbd7230 */ /* 0x000fe40000004100 */
[----:B------:R-:W-:Y:S01]  /*82e0*/  FMUL R47, R121, R47 ;  /* 0x0000002f792f7220 */ /* 0x000fe20000400000 */
[C---:B------:R-:W-:Y:S01]  /*82f0*/  FFMA R44, R123.reuse, R185, R44 ;  /* 0x000000b97b2c7223 */ /* 0x040fe2000000002c */
[C---:B------:R-:W-:Y:S01]  /*8300*/  FFMA R45, R123.reuse, R188, R45 ;  /* 0x000000bc7b2d7223 */ /* 0x040fe2000000002d */
[----:B------:R-:W-:Y:S02]  /*8310*/  HADD2.F32 R191, -RZ, R193.H0_H0 ;  /* 0x200000c1ffbf7230 */ /* 0x000fe40000004100 */
[----:B------:R-:W-:Y:S01]  /*8320*/  FFMA R46, R123, R187, R46 ;  /* 0x000000bb7b2e7223 */ /* 0x000fe2000000002e */
[----:B------:R-:W-:Y:S01]  /*8330*/  FMUL R50, R121, R50 ;  /* 0x0000003279327220 */ /* 0x000fe20000400000 */
[----:B------:R-:W-:Y:S02]  /*8340*/  HADD2.F32 R193, -RZ, R195.H0_H0 ;  /* 0x200000c3ffc17230 */ /* 0x000fe40000004100 */
[----:B------:R-:W-:Y:S01]  /*8350*/  FFMA R47, R123, R190, R47 ;  /* 0x000000be7b2f7223 */ /* 0x000fe2000000002f */
[----:B------:R-:W-:Y:S01]  /*8360*/  FMUL R51, R121, R51 ;  /* 0x0000003379337220 */ /* 0x000fe20000400000 */
[C---:B------:R-:W-:Y:S01]  /*8370*/  FFMA R48, R123.reuse, R189, R48 ;  /* 0x000000bd7b307223 */ /* 0x040fe20000000030 */
[C---:B------:R-:W-:Y:S01]  /*8380*/  FFMA R49, R123.reuse, R192, R49 ;  /* 0x000000c07b317223 */ /* 0x040fe20000000031 */
        /* <DEDUP_REMOVED lines=45> */
[C---:B------:R-:W-:Y:S01]  /*8660*/  FFMA R39, R123.reuse, R214, R39 ;  /* 0x000000d67b277223 */ /* 0x040fe20000000027 */
[C---:B------:R-:W-:Y:S01]  /*8670*/  FFMA R4, R123.reuse, R213, R4 ;  /* 0x000000d57b047223 */ /* 0x040fe20000000004 */
[C---:B------:R-:W-:Y:S01]  /*8680*/  FFMA R5, R123.reuse, R216, R5 ;  /* 0x000000d87b057223 */ /* 0x040fe20000000005 */
[----:B------:R-:W-:Y:S02]  /*8690*/  HADD2.F32 R219, -RZ, R221.H0_H0 ;  /* 0x200000ddffdb7230 */ /* 0x000fe40000004100 */
[----:B------:R-:W-:Y:S01]  /*86a0*/  FFMA R6, R123, R215, R6 ;  /* 0x000000d77b067223 */ /* 0x000fe20000000006 */
[----:B------:R-:W-:Y:S01]  /*86b0*/  FMUL R10, R121, R10 ;  /* 0x0000000a790a7220 */ /* 0x000fe20000400000 */
[----:B------:R-:W-:Y:S01]  /*86c0*/  FFMA R7, R123, R218, R7 ;  /* 0x000000da7b077223 */ /* 0x000fe20000000007 */
[----:B------:R-:W-:Y:S02]  /*86d0*/  HADD2.F32 R221, -RZ, R223.H0_H0 ;  /* 0x200000dfffdd7230 */ /* 0x000fe40000004100 */
[----:B------:R-:W-:Y:S01]  /*86e0*/  FMUL R11, R121, R11 ;  /* 0x0000000b790b7220 */ /* 0x000fe20000400000 */
[C---:B------:R-:W-:Y:S01]  /*86f0*/  FFMA R8, R123.reuse, R217, R8 ;  /* 0x000000d97b087223 */ /* 0x040fe20000000008 */
[C---:B------:R-:W-:Y:S01]  /*8700*/  FFMA R9, R123.reuse, R220, R9 ;  /* 0x000000dc7b097223 */ /* 0x040fe20000000009 */
[--C-:B------:R-:W-:Y:S02]  /*8710*/  HADD2.F32 R223, -RZ, R225.reuse.H0_H0 ;  /* 0x200000e1ffdf7230 */ /* 0x100fe40000004100 */
[----:B------:R-:W-:Y:S01]  /*8720*/  FFMA R10, R123, R219, R10 ;  /* 0x000000db7b0a7223 */ /* 0x000fe2000000000a */
[----:B------:R-:W-:Y:S02]  /*8730*/  HADD2.F32 R226, -RZ, R225.H1_H1 ;  /* 0x300000e1ffe27230 */ /* 0x000fe40000004100 */
[----:B------:R-:W-:Y:S01]  /*8740*/  FMUL R14, R121, R14 ;  /* 0x0000000e790e7220 */ /* 0x000fe20000400000 */
[----:B------:R-:W-:Y:S02]  /*8750*/  HADD2.F32 R225, -RZ, R227.H0_H0 ;  /* 0x200000e3ffe17230 */ /* 0x000fe40000004100 */
[----:B------:R-:W-:Y:S01]  /*8760*/  FFMA R11, R123, R222, R11 ;  /* 0x000000de7b0b7223 */ /* 0x000fe2000000000b */
[----:B------:R-:W-:Y:S01]  /*8770*/  FMUL R15, R121, R15 ;  /* 0x0000000f790f7220 */ /* 0x000fe20000400000 */
[C---:B------:R-:W-:Y:S01]  /*8780*/  FFMA R12, R123.reuse, R221, R12 ;  /* 0x000000dd7b0c7223 */ /* 0x040fe2000000000c */
[----:B------:R-:W-:Y:S01]  /*8790*/  SHF.L.U32 R242, R240, 0x4, RZ ;  /* 0x00000004f0f27819 */ /* 0x000fe200000006ff */
[C---:B------:R-:W-:Y:S01]  /*87a0*/  FFMA R13, R123.reuse, R224, R13 ;  /* 0x000000e07b0d7223 */ /* 0x040fe2000000000d */
[--C-:B------:R-:W-:Y:S02]  /*87b0*/  HADD2.F32 R227, -RZ, R229.reuse.H0_H0 ;  /* 0x200000e5ffe37230 */ /* 0x100fe40000004100 */
[----:B------:R-:W-:Y:S01]  /*87c0*/  FFMA R14, R123, R223, R14 ;  /* 0x000000df7b0e7223 */ /* 0x000fe2000000000e */
[----:B------:R-:W-:Y:S02]  /*87d0*/  HADD2.F32 R230, -RZ, R229.H1_H1 ;  /* 0x300000e5ffe67230 */ /* 0x000fe40000004100 */
[----:B------:R-:W-:Y:S01]  /*87e0*/  FMUL R18, R121, R18 ;  /* 0x0000001279127220 */ /* 0x000fe20000400000 */
[----:B------:R-:W-:Y:S01]  /*87f0*/  FFMA R15, R123, R226, R15 ;  /* 0x000000e27b0f7223 */ /* 0x000fe2000000000f */
[----:B------:R-:W-:Y:S01]  /*8800*/  FMUL R19, R121, R19 ;  /* 0x0000001379137220 */ /* 0x000fe20000400000 */
[C---:B------:R-:W-:Y:S01]  /*8810*/  FFMA R16, R123.reuse, R225, R16 ;  /* 0x000000e17b107223 */ /* 0x040fe20000000010 */
[----:B------:R-:W-:Y:S01]  /*8820*/  LOP3.LUT R242, R242, 0x600, RZ, 0xc0, !PT ;  /* 0x00000600f2f27812 */ /* 0x000fe200078ec0ff */
[C---:B------:R-:W-:Y:S01]  /*8830*/  FFMA R17, R123.reuse, R228, R17 ;  /* 0x000000e47b117223 */ /* 0x040fe20000000011 */
[----:B------:R-:W-:Y:S01]  /*8840*/  FFMA R18, R123, R227, R18 ;  /* 0x000000e37b127223 */ /* 0x000fe20000000012 */
[----:B------:R-:W-:Y:S01]  /*8850*/  F2FP.SATFINITE.E4M3.F32.PACK_AB_MERGE_C R42, R43, R42, RZ ;  /* 0x0000002a2b2a723e */ /* 0x000fe200048070ff */
[----:B------:R-:W-:Y:S01]  /*8860*/  FFMA R19, R123, R230, R19 ;  /* 0x000000e67b137223 */ /* 0x000fe20000000013 */
[----:B------:R-:W-:Y:S01]  /*8870*/  SHF.L.U32 R229, R240, 0x2, RZ ;  /* 0x00000002f0e57819 */ /* 0x000fe200000006ff */
[----:B------:R-:W-:Y:S01]  /*8880*/  BSSY.RECONVERGENT B0, `(.L_x_112) ;  /* 0x0000054000007945 */ /* 0x000fe20003800200 */
[----:B------:R-:W-:Y:S02]  /*8890*/  LOP3.LUT R240, R242, 0x60, R241, 0xf8, !PT ;  /* 0x00000060f2f07812 */ /* 0x000fe400078ef8f1 */
[----:B------:R-:W-:Y:S02]  /*88a0*/  F2FP.SATFINITE.E4M3.F32.PACK_AB_MERGE_C R40, R41, R40, R42 ;  /* 0x000000282928723e */ /* 0x000fe4000480702a */
[----:B------:R-:W-:Y:S02]  /*88b0*/  F2FP.SATFINITE.E4M3.F32.PACK_AB_MERGE_C R59, R69, R68, R59 ;  /* 0x00000044453b723e */ /* 0x000fe4000480703b */
[----:B------:R-:W-:Y:S02]  /*88c0*/  F2FP.SATFINITE.E4M3.F32.PACK_AB_MERGE_C R26, R27, R26, RZ ;  /* 0x0000001a1b1a723e */ /* 0x000fe400048070ff */
[----:B------:R-:W-:Y:S02]  /*88d0*/  F2FP.SATFINITE.E4M3.F32.PACK_AB_MERGE_C R6, R7, R6, RZ ;  /* 0x000000060706723e */ /* 0x000fe400048070ff */
[----:B------:R-:W-:Y:S02]  /*88e0*/  F2FP.SATFINITE.E4M3.F32.PACK_AB_MERGE_C R24, R25, R24, R26 ;  /* 0x000000181918723e */ /* 0x000fe4000480701a */
[----:B------:R-:W-:Y:S02]  /*88f0*/  F2FP.SATFINITE.E4M3.F32.PACK_AB_MERGE_C R4, R5, R4, R6 ;  /* 0x000000040504723e */ /* 0x000fe40004807006 */
[----:B------:R-:W-:Y:S02]  /*8900*/  LOP3.LUT R240, R240, 0x100, R241, 0xf8, !PT ;  /* 0x00000100f0f07812 */ /* 0x000fe400078ef8f1 */
[----:B------:R-:W-:Y:S02]  /*8910*/  LOP3.LUT R229, R98, 0x10, R229, 0x78, !PT ;  /* 0x0000001062e57812 */ /* 0x000fe400078e78e5 */
[----:B------:R-:W-:Y:S02]  /*8920*/  F2FP.SATFINITE.E4M3.F32.PACK_AB_MERGE_C R46, R47, R46, RZ ;  /* 0x0000002e2f2e723e */ /* 0x000fe400048070ff */
[----:B------:R-:W-:Y:S02]  /*8930*/  LOP3.LUT R98, R240, R229, RZ, 0xfc, !PT ;  /* 0x000000e5f0627212 */ /* 0x000fe400078efcff */
[----:B------:R-:W-:Y:S02]  /*8940*/  F2FP.SATFINITE.E4M3.F32.PACK_AB_MERGE_C R41, R45, R44, R46 ;  /* 0x0000002c2d29723e */ /* 0x000fe4000480702e */
[----:B------:R-:W-:Y:S01]  /*8950*/  F2FP.SATFINITE.E4M3.F32.PACK_AB_MERGE_C R42, R51, R50, RZ ;  /* 0x00000032332a723e */ /* 0x000fe200048070ff */
[----:B------:R1:W-:Y:S01]  /*8960*/  STS.128 [R98+UR44+0x3a00], R104 ;  /* 0x003a006862007988 */ /* 0x0003e20008000c2c */
[----:B------:R-:W-:Y:S02]  /*8970*/  F2FP.SATFINITE.E4M3.F32.PACK_AB_MERGE_C R43, R55, R54, RZ ;  /* 0x00000036372b723e */ /* 0x000fe400048070ff */
[----:B------:R-:W-:Y:S02]  /*8980*/  F2FP.SATFINITE.E4M3.F32.PACK_AB_MERGE_C R30, R31, R30, RZ ;  /* 0x0000001e1f1e723e */ /* 0x000fe400048070ff */
[----:B------:R-:W-:Y:S02]  /*8990*/  F2FP.SATFINITE.E4M3.F32.PACK_AB_MERGE_C R34, R35, R34, RZ ;  /* 0x000000222322723e */ /* 0x000fe400048070ff */
[----:B------:R-:W-:Y:S01]  /*89a0*/  F2FP.SATFINITE.E4M3.F32.PACK_AB_MERGE_C R27, R39, R38, RZ ;  /* 0x00000026271b723e */ /* 0x000fe200048070ff */
[----:B------:R1:W-:Y:S01]  /*89b0*/  STS.128 [R98+UR44+0x4200], R88 ;  /* 0x0042005862007988 */ /* 0x0003e20008000c2c */
[----:B------:R-:W-:Y:S02]  /*89c0*/  F2FP.SATFINITE.E4M3.F32.PACK_AB_MERGE_C R10, R11, R10, RZ ;  /* 0x0000000a0b0a723e */ /* 0x000fe400048070ff */
[----:B------:R-:W-:Y:S02]  /*89d0*/  F2FP.SATFINITE.E4M3.F32.PACK_AB_MERGE_C R14, R15, R14, RZ ;  /* 0x0000000e0f0e723e */ /* 0x000fe400048070ff */
[----:B------:R-:W-:Y:S02]  /*89e0*/  F2FP.SATFINITE.E4M3.F32.PACK_AB_MERGE_C R18, R19, R18, RZ ;  /* 0x000000121312723e */ /* 0x000fe400048070ff */
[----:B------:R-:W-:Y:S01]  /*89f0*/  F2FP.SATFINITE.E4M3.F32.PACK_AB_MERGE_C R42, R49, R48, R42 ;  /* 0x00000030312a723e */ /* 0x000fe2000480702a */
[----:B------:R1:W-:Y:S01]  /*8a00*/  STS.128 [R98+UR44+0x4a00], R72 ;  /* 0x004a004862007988 */ /* 0x0003e20008000c2c */
[----:B------:R-:W-:Y:S02]  /*8a10*/  F2FP.SATFINITE.E4M3.F32.PACK_AB_MERGE_C R43, R53, R52, R43 ;  /* 0x00000034352b723e */ /* 0x000fe4000480702b */
[----:B------:R-:W-:Y:S02]  /*8a20*/  F2FP.SATFINITE.E4M3.F32.PACK_AB_MERGE_C R25, R29, R28, R30 ;  /* 0x0000001c1d19723e */ /* 0x000fe4000480701e */
[----:B------:R-:W-:Y:S02]  /*8a30*/  F2FP.SATFINITE.E4M3.F32.PACK_AB_MERGE_C R26, R33, R32, R34 ;  /* 0x00000020211a723e */ /* 0x000fe40004807022 */
[----:B------:R-:W-:Y:S01]  /*8a40*/  F2FP.SATFINITE.E4M3.F32.PACK_AB_MERGE_C R27, R37, R36, R27 ;  /* 0x00000024251b723e */ /* 0x000fe2000480701b */
[----:B------:R1:W-:Y:S01]  /*8a50*/  STS.128 [R98+UR44+0x5200], R56 ;  /* 0x0052003862007988 */ /* 0x0003e20008000c2c */
[----:B------:R-:W-:Y:S02]  /*8a60*/  F2FP.SATFINITE.E4M3.F32.PACK_AB_MERGE_C R5, R9, R8, R10 ;  /* 0x000000080905723e */ /* 0x000fe4000480700a */
[----:B------:R-:W-:Y:S02]  /*8a70*/  F2FP.SATFINITE.E4M3.F32.PACK_AB_MERGE_C R6, R13, R12, R14 ;  /* 0x0000000c0d06723e */ /* 0x000fe4000480700e */
[----:B------:R-:W-:Y:S02]  /*8a80*/  F2FP.SATFINITE.E4M3.F32.PACK_AB_MERGE_C R7, R17, R16, R18 ;  /* 0x000000101107723e */ /* 0x000fe40004807012 */
[----:B------:R-:W-:Y:S01]  /*8a90*/  IADD3 R120, PT, PT, R120, 0x1, RZ ;  /* 0x0000000178787810 */ /* 0x000fe20007ffe0ff */
[----:B------:R1:W-:Y:S08]  /*8aa0*/  STS.128 [R98+UR44+0x5a00], R40 ;  /* 0x005a002862007988 */ /* 0x0003f00008000c2c */
[----:B------:R1:W-:Y:S08]  /*8ab0*/  STS.128 [R98+UR44+0x6200], R24 ;  /* 0x0062001862007988 */ /* 0x0003f00008000c2c */
[----:B------:R1:W-:Y:S01]  /*8ac0*/  STS.128 [R98+UR44+0x6a00], R4 ;  /* 0x006a000462007988 */ /* 0x0003e20008000c2c */
[----:B------:R-:W-:Y:S01]  /*8ad0*/  @!PT LDS RZ, [RZ] ;  /* 0x00000000fffff984 */ /* 0x000fe20000000800 */
[----:B------:R-:W-:Y:S01]  /*8ae0*/  @!PT LDS RZ, [RZ] ;  /* 0x00000000fffff984 */ /* 0x000fe20000000800 */
[----:B------:R-:W-:Y:S01]  /*8af0*/  @!PT LDS RZ, [RZ] ;  /* 0x00000000fffff984 */ /* 0x000fe20000000800 */
[----:B------:R-:W-:Y:S01]  /*8b00*/  @!PT LDS RZ, [RZ] ;  /* 0x00000000fffff984 */ /* 0x000fe20000000800 */
[----:B------:R2:W-:Y:S07]  /*8b10*/  MEMBAR.ALL.CTA ;  /* 0x0000000000007992 */ /* 0x0005ee0000008000 */
[----:B--2---:R-:W2:Y:S02]  /*8b20*/  FENCE.VIEW.ASYNC.S ;  /* 0x00000000000073c6 */ /* 0x004ea40000000000 */
[----:B--2---:R-:W-:Y:S06]  /*8b30*/  BAR.SYNC.DEFER_BLOCKING 0x1, 0x80 ;  /* 0x0042000000007b1d */ /* 0x004fec0000010000 */
[----:B------:R-:W-:Y:S05]  /*8b40*/  @P0 BRA `(.L_x_113) ;  /* 0x00000000009c0947 */ /* 0x000fea0003800000 */
[----:B------:R-:W-:Y:S02]  /*8b50*/  UIADD3 UR4, UP0, UPT, UR60, 0x680, URZ ;  /* 0x000006803c047890 */ /* 0x000fe4000ff1e0ff */
[----:B------:R-:W-:Y:S02]  /*8b60*/  UIMAD UR9, UR46, 0xe0, URZ ;  /* 0x000000e02e0978a4 */ /* 0x000fe4000f8e02ff */
[----:B------:R-:W-:Y:S02]  /*8b70*/  USHF.L.U32 UR10, UR45, 0x6, URZ ;  /* 0x000000062d0a7899 */ /* 0x000fe400080006ff */
[----:B------:R-:W-:Y:S02]  /*8b80*/  UIADD3 UR8, UPT, UPT, UR44, 0x3a00, URZ ;  /* 0x00003a002c087890 */ /* 0x000fe4000fffe0ff */
[----:B------:R-:W-:Y:S01]  /*8b90*/  UIADD3.X UR5, UPT, UPT, URZ, UR61, URZ, UP0, !UPT ;  /* 0x0000003dff057290 */ /* 0x000fe200087fe4ff */
[----:B------:R-:W-:Y:S01]  /*8ba0*/  UMOV UR11, UR36 ;  /* 0x00000024000b7c82 */ /* 0x000fe20008000000 */
[----:B------:R-:W-:Y:S02]  /*8bb0*/  UIADD3 UR16, UPT, UPT, UR44, 0x4200, URZ ;  /* 0x000042002c107890 */ /* 0x000fe4000fffe0ff */
[----:B------:R-:W-:Y:S01]  /*8bc0*/  UIADD3 UR17, UPT, UPT, UR9, 0x20, URZ ;  /* 0x0000002009117890 */ /* 0x000fe2000fffe0ff */
[----:B------:R-:W-:Y:S01]  /*8bd0*/  UMOV UR19, UR36 ;  /* 0x0000002400137c82 */ /* 0x000fe20008000000 */
[----:B------:R-:W-:Y:S03]  /*8be0*/  UMOV UR18, UR10 ;  /* 0x0000000a00127c82 */ /* 0x000fe60008000000 */
[----:B------:R2:W-:Y:S01]  /*8bf0*/  UTMASTG.3D [UR8], [UR4] ;  /* 0x00000008040073b5 */ /* 0x0005e20008010000 */
[----:B------:R-:W-:Y:S02]  /*8c00*/  UIADD3 UR28, UPT, UPT, UR44, 0x4a00, URZ ;  /* 0x00004a002c1c7890 */ /* 0x000fe4000fffe0ff */
[----:B------:R-:W-:Y:S01]  /*8c10*/  UIADD3 UR29, UPT, UPT, UR9, 0x40, URZ ;  /* 0x00000040091d7890 */ /* 0x000fe2000fffe0ff */
[----:B------:R-:W-:Y:S01]  /*8c20*/  UMOV UR31, UR36 ;  /* 0x00000024001f7c82 */ /* 0x000fe20008000000 */
[----:B------:R-:W-:Y:S01]  /*8c30*/  UMOV UR30, UR10 ;  /* 0x0000000a001e7c82 */ /* 0x000fe20008000000 */
[----:B------:R-:W-:Y:S01]  /*8c40*/  UIADD3 UR32, UPT, UPT, UR44, 0x5200, URZ ;  /* 0x000052002c207890 */ /* 0x000fe2000fffe0ff */
[----:B------:R2:W-:Y:S01]  /*8c50*/  UTMASTG.3D [UR16], [UR4] ;  /* 0x00000010040073b5 */ /* 0x0005e20008010000 */
[----:B------:R-:W-:Y:S01]  /*8c60*/  UIADD3 UR33, UPT, UPT, UR9, 0x60, URZ ;  /* 0x0000006009217890 */ /* 0x000fe2000fffe0ff */
[----:B------:R-:W-:Y:S01]  /*8c70*/  UMOV UR35, UR36 ;  /* 0x0000002400237c82 */ /* 0x000fe20008000000 */
[----:B------:R-:W-:Y:S01]  /*8c80*/  UMOV UR34, UR10 ;  /* 0x0000000a00227c82 */ /* 0x000fe20008000000 */
[----:B------:R-:W-:Y:S02]  /*8c90*/  UIADD3 UR24, UPT, UPT, UR44, 0x5a00, URZ ;  /* 0x00005a002c187890 */ /* 0x000fe4000fffe0ff */
[----:B------:R-:W-:Y:S01]  /*8ca0*/  UIADD3 UR25, UPT, UPT, UR9, 0x80, URZ ;  /* 0x0000008009197890 */ /* 0x000fe2000fffe0ff */
[----:B------:R2:W-:Y:S01]  /*8cb0*/  UTMASTG.3D [UR28], [UR4] ;  /* 0x0000001c040073b5 */ /* 0x0005e20008010000 */
[----:B------:R-:W-:Y:S01]  /*8cc0*/  UMOV UR27, UR36 ;  /* 0x00000024001b7c82 */ /* 0x000fe20008000000 */
[----:B------:R-:W-:Y:S01]  /*8cd0*/  UMOV UR26, UR10 ;  /* 0x0000000a001a7c82 */ /* 0x000fe20008000000 */
[----:B------:R-:W-:Y:S02]  /*8ce0*/  UIADD3 UR20, UPT, UPT, UR44, 0x6200, URZ ;  /* 0x000062002c147890 */ /* 0x000fe4000fffe0ff */
[----:B------:R-:W-:Y:S01]  /*8cf0*/  UIADD3 UR21, UPT, UPT, UR9, 0xa0, URZ ;  /* 0x000000a009157890 */ /* 0x000fe2000fffe0ff */
[----:B------:R-:W-:Y:S01]  /*8d00*/  UMOV UR23, UR36 ;  /* 0x0000002400177c82 */ /* 0x000fe20008000000 */
[----:B------:R2:W-:Y:S01]  /*8d10*/  UTMASTG.3D [UR32], [UR4] ;  /* 0x00000020040073b5 */ /* 0x0005e20008010000 */
[----:B------:R-:W-:Y:S01]  /*8d20*/  UMOV UR22, UR10 ;  /* 0x0000000a00167c82 */ /* 0x000fe20008000000 */
[----:B------:R-:W-:Y:S02]  /*8d30*/  UIADD3 UR12, UPT, UPT, UR44, 0x6a00, URZ ;  /* 0x00006a002c0c7890 */ /* 0x000fe4000fffe0ff */
[----:B------:R-:W-:Y:S01]  /*8d40*/  UIADD3 UR13, UPT, UPT, UR9, 0xc0, URZ ;  /* 0x000000c0090d7890 */ /* 0x000fe2000fffe0ff */
[----:B------:R-:W-:Y:S01]  /*8d50*/  UMOV UR15, UR36 ;  /* 0x00000024000f7c82 */ /* 0x000fe20008000000 */
[----:B------:R-:W-:Y:S01]  /*8d60*/  UMOV UR14, UR10 ;  /* 0x0000000a000e7c82 */ /* 0x000fe20008000000 */
[----:B------:R2:W-:Y:S01]  /*8d70*/  UTMASTG.3D [UR24], [UR4] ;  /* 0x00000018040073b5 */ /* 0x0005e20008010000 */
[----:B------:R2:W-:Y:S05]  /*8d80*/  UTMASTG.3D [UR20], [UR4] ;  /* 0x00000014040073b5 */ /* 0x0005ea0008010000 */
[----:B------:R2:W-:Y:S01]  /*8d90*/  UTMASTG.3D [UR12], [UR4] ;  /* 0x0000000c040073b5 */ /* 0x0005e20008010000 */
[----:B------:R0:W-:Y:S01]  /*8da0*/  UTMACMDFLUSH ;  /* 0x00000000000079b7 */ /* 0x0001e20000000000 */
[----:B--2---:R-:W-:Y:S04]  /*8db0*/  DEPBAR.LE SB0, 0x0 ;  /* 0x000080000000791a */ /* 0x004fe80000000000 */
.L_x_113:
[----:B------:R-:W-:Y:S05]  /*8dc0*/  BSYNC.RECONVERGENT B0 ;  /* 0x0000000000007941 */ /* 0x000fea0003800200 */
.L_x_112:
[----:B------:R-:W-:Y:S01]  /*8dd0*/  UISETP.NE.AND UP1, UPT, UR48, URZ, UPT ;  /* 0x000000ff3000728c */ /* 0x000fe2000bf25270 */
[----:B------:R-:W-:Y:S01]  /*8de0*/  BAR.SYNC.DEFER_BLOCKING 0x1, 0x80 ;  /* 0x0042000000007b1d */ /* 0x000fe20000010000 */
[----:B------:R-:W-:Y:S01]  /*8df0*/  UISETP.NE.AND UP0, UPT, UR47, 0x2, UPT ;  /* 0x000000022f00788c */ /* 0x000fe2000bf05270 */
[C---:B------:R-:W-:Y:S01]  /*8e00*/  ISETP.NE.AND P0, PT, R120.reuse, 0x4, PT ;  /* 0x000000047800780c */ /* 0x040fe20003f05270 */
[----:B------:R-:W-:Y:S02]  /*8e10*/  UIADD3 UR46, UPT, UPT, UR37, UR56, URZ ;  /* 0x00000038252e7290 */ /* 0x000fe4000fffe0ff */
[----:B------:R-:W-:Y:S01]  /*8e20*/  USEL UR4, URZ, 0x1, UP0 ;  /* 0x00000001ff047887 */ /* 0x000fe20008000000 */
[----:B------:R-:W-:Y:S01]  /*8e30*/  SEL R0, RZ, 0x1, P0 ;  /* 0x00000001ff007807 */ /* 0x000fe20000000000 */
[----:B------:R-:W-:Y:S01]  /*8e40*/  UIADD3 UR45, UPT, UPT, UR38, UR57, URZ ;  /* 0x00000039262d7290 */ /* 0x000fe2000fffe0ff */
[----:B------:R-:W-:Y:S01]  /*8e50*/  SEL R120, R120, RZ, P0 ;  /* 0x000000ff78787207 */ /* 0x000fe20000000000 */
[----:B------:R-:W-:Y:S01]  /*8e60*/  USEL UR16, UR47, URZ, UP0 ;  /* 0x000000ff2f107287 */ /* 0x000fe20008000000 */
[----:B------:R-:W-:Y:S02]  /*8e70*/  LOP3.LUT R239, R239, R0, RZ, 0x3c, !PT ;  /* 0x00000000efef7212 */ /* 0x000fe400078e3cff */
[----:B------:R-:W-:Y:S01]  /*8e80*/  LOP3.LUT R238, R238, UR4, RZ, 0x3c, !PT ;  /* 0x00000004eeee7c12 */ /* 0x000fe2000f8e3cff */
[----:B------:R-:W-:Y:S01]  /*8e90*/  UMOV UR36, UR49 ;  /* 0x0000003100247c82 */ /* 0x000fe20008000000 */
[----:B------:R-:W-:Y:S07]  /*8ea0*/  BRA.U UP1, `(.L_x_114) ;  /* 0xffffffc101ac7547 */ /* 0x000fee000b83ffff */
[----:B------:R-:W-:Y:S05]  /*8eb0*/  EXIT ;  /* 0x000000000000794d */ /* 0x000fea0003800000 */
.L_x_25:
[----:B---3--:R3:W4:Y:S02]  /*8ec0*/  SYNCS.PHASECHK.TRANS64.TRYWAIT P0, [R0+URZ+0x140], R3 ;  /* 0x00014003000075a7 */ /* 0x00872400080011ff */
[----:B----4-:R-:W-:Y:S05]  /*8ed0*/  @!P0 NANOSLEEP.SYNCS 0x989680 ;  /* 0x009896800000895d */ /* 0x010fea0003900000 */
[----:B------:R-:W4:Y:S02]  /*8ee0*/  @!P0 SYNCS.PHASECHK.TRANS64 P0, [R0+URZ+0x140], R3 ;  /* 0x00014003000085a7 */ /* 0x000f2400080010ff */
[----:B----4-:R-:W-:Y:S05]  /*8ef0*/  @!P0 BRA `(.L_x_25) ;  /* 0xfffffffc00f08947 */ /* 0x010fea000383ffff */
[----:B------:R-:W-:Y:S05]  /*8f00*/  BRA `(.L_x_115) ;  /* 0xffffff88007c7947 */ /* 0x000fea000383ffff */
.L_x_28:
[----:B---3--:R-:W-:Y:S07]  /*8f10*/  MOV R0, UR33 ;  /* 0x0000002100007c02 */ /* 0x008fee0008000f00 */
.L_x_116:
[----:B---3--:R3:W4:Y:S02]  /*8f20*/  SYNCS.PHASECHK.TRANS64.TRYWAIT P0, [R0+URZ+0x58], R3 ;  /* 0x00005803000075a7 */ /* 0x00872400080011ff */
[----:B----4-:R-:W-:Y:S05]  /*8f30*/  @!P0 NANOSLEEP.SYNCS 0x989680 ;  /* 0x009896800000895d */ /* 0x010fea0003900000 */
[----:B------:R-:W4:Y:S02]  /*8f40*/  @!P0 SYNCS.PHASECHK.TRANS64 P0, [R0+URZ+0x58], R3 ;  /* 0x00005803000085a7 */ /* 0x000f2400080010ff */
[----:B----4-:R-:W-:Y:S05]  /*8f50*/  @!P0 BRA `(.L_x_116) ;  /* 0xfffffffc00f08947 */ /* 0x010fea000383ffff */
[----:B------:R-:W-:Y:S05]  /*8f60*/  BRA `(.L_x_27) ;  /* 0xffffff8800bc7947 */ /* 0x000fea000383ffff */
.L_x_35:
[----:B-1----:R-:W-:Y:S07]  /*8f70*/  MOV R0, UR9 ;  /* 0x0000000900007c02 */ /* 0x002fee0008000f00 */
.L_x_117:
[----:B-1----:R1:W2:Y:S02]  /*8f80*/  SYNCS.PHASECHK.TRANS64.TRYWAIT P0, [R0+URZ+0x58], R3 ;  /* 0x00005803000075a7 */ /* 0x0022a400080011ff */
[----:B--2---:R-:W-:Y:S05]  /*8f90*/  @!P0 NANOSLEEP.SYNCS 0x989680 ;  /* 0x009896800000895d */ /* 0x004fea0003900000 */
[----:B------:R-:W2:Y:S02]  /*8fa0*/  @!P0 SYNCS.PHASECHK.TRANS64 P0, [R0+URZ+0x58], R3 ;  /* 0x00005803000085a7 */ /* 0x000ea400080010ff */
[----:B--2---:R-:W-:Y:S05]  /*8fb0*/  @!P0 BRA `(.L_x_117) ;  /* 0xfffffffc00f08947 */ /* 0x004fea000383ffff */
[----:B------:R-:W-:Y:S05]  /*8fc0*/  BRA `(.L_x_34) ;  /* 0xffffff8c00787947 */ /* 0x000fea000383ffff */
.L_x_40:
[----:B-1----:R1:W2:Y:S02]  /*8fd0*/  SYNCS.PHASECHK.TRANS64.TRYWAIT P0, [R3+URZ+0xd0], R0 ;  /* 0x0000d000030075a7 */ /* 0x0022a400080011ff */
[----:B--2---:R-:W-:Y:S05]  /*8fe0*/  @!P0 NANOSLEEP.SYNCS 0x989680 ;  /* 0x009896800000895d */ /* 0x004fea0003900000 */
[----:B------:R-:W2:Y:S02]  /*8ff0*/  @!P0 SYNCS.PHASECHK.TRANS64 P0, [R3+URZ+0xd0], R0 ;  /* 0x0000d000030085a7 */ /* 0x000ea400080010ff */
[----:B--2---:R-:W-:Y:S05]  /*9000*/  @!P0 BRA `(.L_x_40) ;  /* 0xfffffffc00f08947 */ /* 0x004fea000383ffff */
[----:B------:R-:W-:Y:S05]  /*9010*/  BRA `(.L_x_118) ;  /* 0xffffff9000187947 */ /* 0x000fea000383ffff */
.L_x_44:
[----:B-1----:R-:W-:-:S07]  /*9020*/  MOV R0, UR4 ;  /* 0x0000000400007c02 */ /* 0x002fce0008000f00 */
.L_x_119:
[----:B-1----:R1:W2:Y:S02]  /*9030*/  SYNCS.PHASECHK.TRANS64.TRYWAIT P0, [R0+URZ], R3 ;  /* 0x00000003000075a7 */ /* 0x0022a400080011ff */
[----:B--2---:R-:W-:Y:S05]  /*9040*/  @!P0 NANOSLEEP.SYNCS 0x989680 ;  /* 0x009896800000895d */ /* 0x004fea0003900000 */
[----:B------:R-:W2:Y:S02]  /*9050*/  @!P0 SYNCS.PHASECHK.TRANS64 P0, [R0+URZ], R3 ;  /* 0x00000003000085a7 */ /* 0x000ea400080010ff */
[----:B--2---:R-:W-:Y:S05]  /*9060*/  @!P0 BRA `(.L_x_119) ;  /* 0xfffffffc00f08947 */ /* 0x004fea000383ffff */
[----:B------:R-:W-:Y:S05]  /*9070*/  BRA `(.L_x_120) ;  /* 0xffffff9400bc7947 */ /* 0x000fea000383ffff */
.L_x_45:
[----:B------:R-:W-:-:S07]  /*9080*/  MOV R0, UR5 ;  /* 0x0000000500007c02 */ /* 0x000fce0008000f00 */
.L_x_121:
[----:B-1----:R1:W2:Y:S02]  /*9090*/  SYNCS.PHASECHK.TRANS64.TRYWAIT P0, [R0+URZ], R3 ;  /* 0x00000003000075a7 */ /* 0x0022a400080011ff */
[----:B--2---:R-:W-:Y:S05]  /*90a0*/  @!P0 NANOSLEEP.SYNCS 0x989680 ;  /* 0x009896800000895d */ /* 0x004fea0003900000 */
[----:B------:R-:W2:Y:S02]  /*90b0*/  @!P0 SYNCS.PHASECHK.TRANS64 P0, [R0+URZ], R3 ;  /* 0x00000003000085a7 */ /* 0x000ea400080010ff */
[----:B--2---:R-:W-:Y:S05]  /*90c0*/  @!P0 BRA `(.L_x_121) ;  /* 0xfffffffc00f08947 */ /* 0x004fea000383ffff */
[----:B------:R-:W-:Y:S05]  /*90d0*/  BRA `(.L_x_122) ;  /* 0xffffff9400c87947 */ /* 0x000fea000383ffff */
.L_x_46:
[----:B------:R-:W-:-:S07]  /*90e0*/  MOV R0, UR5 ;  /* 0x0000000500007c02 */ /* 0x000fce0008000f00 */
.L_x_123:
[----:B-1----:R1:W2:Y:S02]  /*90f0*/  SYNCS.PHASECHK.TRANS64.TRYWAIT P0, [R0+URZ], R3 ;  /* 0x00000003000075a7 */ /* 0x0022a400080011ff */
[----:B--2---:R-:W-:Y:S05]  /*9100*/  @!P0 NANOSLEEP.SYNCS 0x989680 ;  /* 0x009896800000895d */ /* 0x004fea0003900000 */
[----:B------:R-:W2:Y:S02]  /*9110*/  @!P0 SYNCS.PHASECHK.TRANS64 P0, [R0+URZ], R3 ;  /* 0x00000003000085a7 */ /* 0x000ea400080010ff */
[----:B--2---:R-:W-:Y:S05]  /*9120*/  @!P0 BRA `(.L_x_123) ;  /* 0xfffffffc00f08947 */ /* 0x004fea000383ffff */
[----:B------:R-:W-:Y:S05]  /*9130*/  BRA `(.L_x_124) ;  /* 0xffffff9400d47947 */ /* 0x000fea000383ffff */
.L_x_47:
[----:B------:R-:W-:-:S07]  /*9140*/  MOV R0, UR5 ;  /* 0x0000000500007c02 */ /* 0x000fce0008000f00 */
.L_x_125:
[----:B-1----:R1:W2:Y:S02]  /*9150*/  SYNCS.PHASECHK.TRANS64.TRYWAIT P0, [R0+URZ], R3 ;  /* 0x00000003000075a7 */ /* 0x0022a400080011ff */
[----:B--2---:R-:W-:Y:S05]  /*9160*/  @!P0 NANOSLEEP.SYNCS 0x989680 ;  /* 0x009896800000895d */ /* 0x004fea0003900000 */
[----:B------:R-:W2:Y:S02]  /*9170*/  @!P0 SYNCS.PHASECHK.TRANS64 P0, [R0+URZ], R3 ;  /* 0x00000003000085a7 */ /* 0x000ea400080010ff */
[----:B--2---:R-:W-:Y:S05]  /*9180*/  @!P0 BRA `(.L_x_125) ;  /* 0xfffffffc00f08947 */ /* 0x004fea000383ffff */
[----:B------:R-:W-:Y:S05]  /*9190*/  BRA `(.L_x_126) ;  /* 0xffffff9400e07947 */ /* 0x000fea000383ffff */
.L_x_48:
[----:B------:R-:W-:-:S07]  /*91a0*/  MOV R0, UR5 ;  /* 0x0000000500007c02 */ /* 0x000fce0008000f00 */
.L_x_127:
[----:B-1----:R1:W2:Y:S02]  /*91b0*/  SYNCS.PHASECHK.TRANS64.TRYWAIT P0, [R0+URZ], R3 ;  /* 0x00000003000075a7 */ /* 0x0022a400080011ff */
[----:B--2---:R-:W-:Y:S05]  /*91c0*/  @!P0 NANOSLEEP.SYNCS 0x989680 ;  /* 0x009896800000895d */ /* 0x004fea0003900000 */
[----:B------:R-:W2:Y:S02]  /*91d0*/  @!P0 SYNCS.PHASECHK.TRANS64 P0, [R0+URZ], R3 ;  /* 0x00000003000085a7 */ /* 0x000ea400080010ff */
[----:B--2---:R-:W-:Y:S05]  /*91e0*/  @!P0 BRA `(.L_x_127) ;  /* 0xfffffffc00f08947 */ /* 0x004fea000383ffff */
[----:B------:R-:W-:Y:S05]  /*91f0*/  BRA `(.L_x_128) ;  /* 0xffffff9400ec7947 */ /* 0x000fea000383ffff */
.L_x_49:
[----:B------:R-:W-:-:S07]  /*9200*/  MOV R0, UR5 ;  /* 0x0000000500007c02 */ /* 0x000fce0008000f00 */
.L_x_129:
[----:B-1----:R1:W2:Y:S02]  /*9210*/  SYNCS.PHASECHK.TRANS64.TRYWAIT P0, [R0+URZ], R3 ;  /* 0x00000003000075a7 */ /* 0x0022a400080011ff */
[----:B--2---:R-:W-:Y:S05]  /*9220*/  @!P0 NANOSLEEP.SYNCS 0x989680 ;  /* 0x009896800000895d */ /* 0x004fea0003900000 */
[----:B------:R-:W2:Y:S02]  /*9230*/  @!P0 SYNCS.PHASECHK.TRANS64 P0, [R0+URZ], R3 ;  /* 0x00000003000085a7 */ /* 0x000ea400080010ff */
[----:B--2---:R-:W-:Y:S05]  /*9240*/  @!P0 BRA `(.L_x_129) ;  /* 0xfffffffc00f08947 */ /* 0x004fea000383ffff */
[----:B------:R-:W-:Y:S05]  /*9250*/  BRA `(.L_x_130) ;  /* 0xffffff9400f87947 */ /* 0x000fea000383ffff */
.L_x_50:
[----:B------:R-:W-:-:S07]  /*9260*/  MOV R0, UR5 ;  /* 0x0000000500007c02 */ /* 0x000fce0008000f00 */
.L_x_131:
[----:B-1----:R1:W2:Y:S02]  /*9270*/  SYNCS.PHASECHK.TRANS64.TRYWAIT P0, [R0+URZ], R3 ;  /* 0x00000003000075a7 */ /* 0x0022a400080011ff */
[----:B--2---:R-:W-:Y:S05]  /*9280*/  @!P0 NANOSLEEP.SYNCS 0x989680 ;  /* 0x009896800000895d */ /* 0x004fea0003900000 */
[----:B------:R-:W2:Y:S02]  /*9290*/  @!P0 SYNCS.PHASECHK.TRANS64 P0, [R0+URZ], R3 ;  /* 0x00000003000085a7 */ /* 0x000ea400080010ff */
[----:B--2---:R-:W-:Y:S05]  /*92a0*/  @!P0 BRA `(.L_x_131) ;  /* 0xfffffffc00f08947 */ /* 0x004fea000383ffff */
[----:B------:R-:W-:Y:S05]  /*92b0*/  BRA `(.L_x_132) ;  /* 0xffffff9800047947 */ /* 0x000fea000383ffff */
.L_x_51:
[----:B------:R-:W-:-:S07]  /*92c0*/  MOV R0, UR5 ;  /* 0x0000000500007c02 */ /* 0x000fce0008000f00 */
.L_x_133:
[----:B-1----:R1:W2:Y:S02]  /*92d0*/  SYNCS.PHASECHK.TRANS64.TRYWAIT P0, [R0+URZ], R3 ;  /* 0x00000003000075a7 */ /* 0x0022a400080011ff */
[----:B--2---:R-:W-:Y:S05]  /*92e0*/  @!P0 NANOSLEEP.SYNCS 0x989680 ;  /* 0x009896800000895d */ /* 0x004fea0003900000 */
[----:B------:R-:W2:Y:S02]  /*92f0*/  @!P0 SYNCS.PHASECHK.TRANS64 P0, [R0+URZ], R3 ;  /* 0x00000003000085a7 */ /* 0x000ea400080010ff */
[----:B--2---:R-:W-:Y:S05]  /*9300*/  @!P0 BRA `(.L_x_133) ;  /* 0xfffffffc00f08947 */ /* 0x004fea000383ffff */
[----:B------:R-:W-:Y:S05]  /*9310*/  BRA `(.L_x_134) ;  /* 0xffffff9800107947 */ /* 0x000fea000383ffff */
.L_x_52:
[----:B------:R-:W-:-:S07]  /*9320*/  MOV R0, UR5 ;  /* 0x0000000500007c02 */ /* 0x000fce0008000f00 */
.L_x_135:
[----:B-1----:R1:W2:Y:S02]  /*9330*/  SYNCS.PHASECHK.TRANS64.TRYWAIT P0, [R0+URZ], R3 ;  /* 0x00000003000075a7 */ /* 0x0022a400080011ff */
[----:B--2---:R-:W-:Y:S05]  /*9340*/  @!P0 NANOSLEEP.SYNCS 0x989680 ;  /* 0x009896800000895d */ /* 0x004fea0003900000 */
[----:B------:R-:W2:Y:S02]  /*9350*/  @!P0 SYNCS.PHASECHK.TRANS64 P0, [R0+URZ], R3 ;  /* 0x00000003000085a7 */ /* 0x000ea400080010ff */
[----:B--2---:R-:W-:Y:S05]  /*9360*/  @!P0 BRA `(.L_x_135) ;  /* 0xfffffffc00f08947 */ /* 0x004fea000383ffff */
[----:B------:R-:W-:Y:S05]  /*9370*/  BRA `(.L_x_136) ;  /* 0xffffff98001c7947 */ /* 0x000fea000383ffff */
.L_x_53:
[----:B------:R-:W-:-:S07]  /*9380*/  MOV R0, UR5 ;  /* 0x0000000500007c02 */ /* 0x000fce0008000f00 */
.L_x_137:
[----:B-1----:R1:W2:Y:S02]  /*9390*/  SYNCS.PHASECHK.TRANS64.TRYWAIT P0, [R0+URZ], R3 ;  /* 0x00000003000075a7 */ /* 0x0022a400080011ff */
[----:B--2---:R-:W-:Y:S05]  /*93a0*/  @!P0 NANOSLEEP.SYNCS 0x989680 ;  /* 0x009896800000895d */ /* 0x004fea0003900000 */
[----:B------:R-:W2:Y:S02]  /*93b0*/  @!P0 SYNCS.PHASECHK.TRANS64 P0, [R0+URZ], R3 ;  /* 0x00000003000085a7 */ /* 0x000ea400080010ff */
[----:B--2---:R-:W-:Y:S05]  /*93c0*/  @!P0 BRA `(.L_x_137) ;  /* 0xfffffffc00f08947 */ /* 0x004fea000383ffff */
[----:B------:R-:W-:Y:S05]  /*93d0*/  BRA `(.L_x_138) ;  /* 0xffffff9800287947 */ /* 0x000fea000383ffff */
.L_x_56:
[----:B--2---:R2:W3:Y:S02]  /*93e0*/  SYNCS.PHASECHK.TRANS64.TRYWAIT P0, [R2+URZ+0x130], R5 ;  /* 0x00013005020075a7 */ /* 0x0044e400080011ff */
[----:B---3--:R-:W-:Y:S05]  /*93f0*/  @!P0 NANOSLEEP.SYNCS 0x989680 ;  /* 0x009896800000895d */ /* 0x008fea0003900000 */
[----:B------:R-:W3:Y:S02]  /*9400*/  @!P0 SYNCS.PHASECHK.TRANS64 P0, [R2+URZ+0x130], R5 ;  /* 0x00013005020085a7 */ /* 0x000ee400080010ff */
[----:B---3--:R-:W-:Y:S05]  /*9410*/  @!P0 BRA `(.L_x_56) ;  /* 0xfffffffc00f08947 */ /* 0x008fea000383ffff */
[----:B------:R-:W-:Y:S05]  /*9420*/  BRA `(.L_x_139) ;  /* 0xffffff9800847947 */ /* 0x000fea000383ffff */
.L_x_57:
[----:B------:R-:W-:-:S07]  /*9430*/  MOV R2, UR4 ;  /* 0x0000000400027c02 */ /* 0x000fce0008000f00 */
.L_x_140:
[----:B--2---:R2:W3:Y:S02]  /*9440*/  SYNCS.PHASECHK.TRANS64.TRYWAIT P0, [R2+URZ+0xe0], R5 ;  /* 0x0000e005020075a7 */ /* 0x0044e400080011ff */
[----:B---3--:R-:W-:Y:S05]  /*9450*/  @!P0 NANOSLEEP.SYNCS 0x989680 ;  /* 0x009896800000895d */ /* 0x008fea0003900000 */
[----:B------:R-:W3:Y:S02]  /*9460*/  @!P0 SYNCS.PHASECHK.TRANS64 P0, [R2+URZ+0xe0], R5 ;  /* 0x0000e005020085a7 */ /* 0x000ee400080010ff */
[----:B---3--:R-:W-:Y:S05]  /*9470*/  @!P0 BRA `(.L_x_140) ;  /* 0xfffffffc00f08947 */ /* 0x008fea000383ffff */
[----:B------:R-:W-:Y:S05]  /*9480*/  BRA `(.L_x_141) ;  /* 0xffffff9800947947 */ /* 0x000fea000383ffff */
.L_x_58:
[----:B--2---:R2:W3:Y:S02]  /*9490*/  SYNCS.PHASECHK.TRANS64.TRYWAIT P1, [R2+URZ+0xd0], R5 ;  /* 0x0000d005020075a7 */ /* 0x0044e400080211ff */
[----:B---3--:R-:W-:Y:S05]  /*94a0*/  @!P1 NANOSLEEP.SYNCS 0x989680 ;  /* 0x009896800000995d */ /* 0x008fea0003900000 */
[----:B------:R-:W3:Y:S02]  /*94b0*/  @!P1 SYNCS.PHASECHK.TRANS64 P1, [R2+URZ+0xd0], R5 ;  /* 0x0000d005020095a7 */ /* 0x000ee400080210ff */
[----:B---3--:R-:W-:Y:S05]  /*94c0*/  @!P1 BRA `(.L_x_58) ;  /* 0xfffffffc00f09947 */ /* 0x008fea000383ffff */
[----:B------:R-:W-:Y:S05]  /*94d0*/  BRA `(.L_x_142) ;  /* 0xffffff9800c47947 */ /* 0x000fea000383ffff */
.L_x_61:
[----:B------:R-:W-:-:S07]  /*94e0*/  MOV R0, UR4 ;  /* 0x0000000400007c02 */ /* 0x000fce0008000f00 */
.L_x_143:
[----:B--2---:R2:W3:Y:S02]  /*94f0*/  SYNCS.PHASECHK.TRANS64.TRYWAIT P0, [R0+URZ+0xe0], R3 ;  /* 0x0000e003000075a7 */ /* 0x0044e400080011ff */
[----:B---3--:R-:W-:Y:S05]  /*9500*/  @!P0 NANOSLEEP.SYNCS 0x989680 ;  /* 0x009896800000895d */ /* 0x008fea0003900000 */
[----:B------:R-:W3:Y:S02]  /*9510*/  @!P0 SYNCS.PHASECHK.TRANS64 P0, [R0+URZ+0xe0], R3 ;  /* 0x0000e003000085a7 */ /* 0x000ee400080010ff */
[----:B---3--:R-:W-:Y:S05]  /*9520*/  @!P0 BRA `(.L_x_143) ;  /* 0xfffffffc00f08947 */ /* 0x008fea000383ffff */
[----:B------:R-:W-:Y:S05]  /*9530*/  BRA `(.L_x_60) ;  /* 0xffffff9c00187947 */ /* 0x000fea000383ffff */
.L_x_68:
[----:B-1----:R1:W2:Y:S02]  /*9540*/  SYNCS.PHASECHK.TRANS64.TRYWAIT P1, [R0+URZ+0xd0], R5 ;  /* 0x0000d005000075a7 */ /* 0x0022a400080211ff */
[----:B--2---:R-:W-:Y:S05]  /*9550*/  @!P1 NANOSLEEP.SYNCS 0x989680 ;  /* 0x009896800000995d */ /* 0x004fea0003900000 */
[----:B------:R-:W2:Y:S02]  /*9560*/  @!P1 SYNCS.PHASECHK.TRANS64 P1, [R0+URZ+0xd0], R5 ;  /* 0x0000d005000095a7 */ /* 0x000ea400080210ff */
[----:B--2---:R-:W-:Y:S05]  /*9570*/  @!P1 BRA `(.L_x_68) ;  /* 0xfffffffc00f09947 */ /* 0x004fea000383ffff */
[----:B------:R-:W-:Y:S05]  /*9580*/  BRA `(.L_x_144) ;  /* 0xffffffa0007c7947 */ /* 0x000fea000383ffff */
.L_x_69:
[----:B------:R-:W-:-:S07]  /*9590*/  MOV R3, UR23 ;  /* 0x0000001700037c02 */ /* 0x000fce0008000f00 */
.L_x_145:
[----:B-1----:R1:W2:Y:S02]  /*95a0*/  SYNCS.PHASECHK.TRANS64.TRYWAIT P0, [R3+URZ+0x110], R0 ;  /* 0x00011000030075a7 */ /* 0x0022a400080011ff */
[----:B--2---:R-:W-:Y:S05]  /*95b0*/  @!P0 NANOSLEEP.SYNCS 0x989680 ;  /* 0x009896800000895d */ /* 0x004fea0003900000 */
[----:B------:R-:W2:Y:S02]  /*95c0*/  @!P0 SYNCS.PHASECHK.TRANS64 P0, [R3+URZ+0x110], R0 ;  /* 0x00011000030085a7 */ /* 0x000ea400080010ff */
[----:B--2---:R-:W-:Y:S05]  /*95d0*/  @!P0 BRA `(.L_x_145) ;  /* 0xfffffffc00f08947 */ /* 0x004fea000383ffff */
[----:B------:R-:W-:Y:S05]  /*95e0*/  BRA `(.L_x_146) ;  /* 0xffffffa000c87947 */ /* 0x000fea000383ffff */
.L_x_72:
[----:B------:R-:W-:Y:S07]  /*95f0*/  MOV R0, UR7 ;  /* 0x0000000700007c02 */ /* 0x000fee0008000f00 */
.L_x_147:
[----:B-1----:R1:W2:Y:S02]  /*9600*/  SYNCS.PHASECHK.TRANS64.TRYWAIT P0, [R0+URZ], R3 ;  /* 0x00000003000075a7 */ /* 0x0022a400080011ff */
[----:B--2---:R-:W-:Y:S05]  /*9610*/  @!P0 NANOSLEEP.SYNCS 0x989680 ;  /* 0x009896800000895d */ /* 0x004fea0003900000 */
[----:B------:R-:W2:Y:S02]  /*9620*/  @!P0 SYNCS.PHASECHK.TRANS64 P0, [R0+URZ], R3 ;  /* 0x00000003000085a7 */ /* 0x000ea400080010ff */
[----:B--2---:R-:W-:Y:S05]  /*9630*/  @!P0 BRA `(.L_x_147) ;  /* 0xfffffffc00f08947 */ /* 0x004fea000383ffff */
[----:B------:R-:W-:Y:S05]  /*9640*/  BRA `(.L_x_71) ;  /* 0xffffffa000e47947 */ /* 0x000fea000383ffff */
.L_x_75:
[----:B------:R-:W-:-:S07]  /*9650*/  MOV R0, UR4 ;  /* 0x0000000400007c02 */ /* 0x000fce0008000f00 */
.L_x_148:
[----:B--2---:R2:W4:Y:S02]  /*9660*/  SYNCS.PHASECHK.TRANS64.TRYWAIT P0, [R0+URZ], R3 ;  /* 0x00000003000075a7 */ /* 0x00452400080011ff */
[----:B----4-:R-:W-:Y:S05]  /*9670*/  @!P0 NANOSLEEP.SYNCS 0x989680 ;  /* 0x009896800000895d */ /* 0x010fea0003900000 */
[----:B------:R-:W4:Y:S02]  /*9680*/  @!P0 SYNCS.PHASECHK.TRANS64 P0, [R0+URZ], R3 ;  /* 0x00000003000085a7 */ /* 0x000f2400080010ff */
[----:B----4-:R-:W-:Y:S05]  /*9690*/  @!P0 BRA `(.L_x_148) ;  /* 0xfffffffc00f08947 */ /* 0x010fea000383ffff */
[----:B------:R-:W-:Y:S05]  /*96a0*/  BRA `(.L_x_149) ;  /* 0xffffffa400987947 */ /* 0x000fea000383ffff */
.L_x_76:
[----:B------:R-:W-:-:S07]  /*96b0*/  MOV R0, UR5 ;  /* 0x0000000500007c02 */ /* 0x000fce0008000f00 */
.L_x_150:
[----:B-1----:R1:W2:Y:S02]  /*96c0*/  SYNCS.PHASECHK.TRANS64.TRYWAIT P0, [R0+URZ], R3 ;  /* 0x00000003000075a7 */ /* 0x0022a400080011ff */
[----:B--2---:R-:W-:Y:S05]  /*96d0*/  @!P0 NANOSLEEP.SYNCS 0x989680 ;  /* 0x009896800000895d */ /* 0x004fea0003900000 */
[----:B------:R-:W2:Y:S02]  /*96e0*/  @!P0 SYNCS.PHASECHK.TRANS64 P0, [R0+URZ], R3 ;  /* 0x00000003000085a7 */ /* 0x000ea400080010ff */
[----:B--2---:R-:W-:Y:S05]  /*96f0*/  @!P0 BRA `(.L_x_150) ;  /* 0xfffffffc00f08947 */ /* 0x004fea000383ffff */
[----:B------:R-:W-:Y:S05]  /*9700*/  BRA `(.L_x_151) ;  /* 0xffffffa400a47947 */ /* 0x000fea000383ffff */
.L_x_77:
[----:B------:R-:W-:-:S07]  /*9710*/  MOV R0, UR5 ;  /* 0x0000000500007c02 */ /* 0x000fce0008000f00 */
.L_x_152:
[----:B-1----:R1:W2:Y:S02]  /*9720*/  SYNCS.PHASECHK.TRANS64.TRYWAIT P0, [R0+URZ], R3 ;  /* 0x00000003000075a7 */ /* 0x0022a400080011ff */
[----:B--2---:R-:W-:Y:S05]  /*9730*/  @!P0 NANOSLEEP.SYNCS 0x989680 ;  /* 0x009896800000895d */ /* 0x004fea0003900000 */
[----:B------:R-:W2:Y:S02]  /*9740*/  @!P0 SYNCS.PHASECHK.TRANS64 P0, [R0+URZ], R3 ;  /* 0x00000003000085a7 */ /* 0x000ea400080010ff */
[----:B--2---:R-:W-:Y:S05]  /*9750*/  @!P0 BRA `(.L_x_152) ;  /* 0xfffffffc00f08947 */ /* 0x004fea000383ffff */
[----:B------:R-:W-:Y:S05]  /*9760*/  BRA `(.L_x_153) ;  /* 0xffffffa400b07947 */ /* 0x000fea000383ffff */
.L_x_78:
[----:B------:R-:W-:-:S07]  /*9770*/  MOV R0, UR4 ;  /* 0x0000000400007c02 */ /* 0x000fce0008000f00 */
.L_x_154:
[----:B-1----:R1:W2:Y:S02]  /*9780*/  SYNCS.PHASECHK.TRANS64.TRYWAIT P0, [R0+URZ], R3 ;  /* 0x00000003000075a7 */ /* 0x0022a400080011ff */
[----:B--2---:R-:W-:Y:S05]  /*9790*/  @!P0 NANOSLEEP.SYNCS 0x989680 ;  /* 0x009896800000895d */ /* 0x004fea0003900000 */
[----:B------:R-:W2:Y:S02]  /*97a0*/  @!P0 SYNCS.PHASECHK.TRANS64 P0, [R0+URZ], R3 ;  /* 0x00000003000085a7 */ /* 0x000ea400080010ff */
[----:B--2---:R-:W-:Y:S05]  /*97b0*/  @!P0 BRA `(.L_x_154) ;  /* 0xfffffffc00f08947 */ /* 0x004fea000383ffff */
[----:B------:R-:W-:Y:S05]  /*97c0*/  BRA `(.L_x_155) ;  /* 0xffffffa400bc7947 */ /* 0x000fea000383ffff */
.L_x_83:
[----:B--2---:R2:W3:Y:S02]  /*97d0*/  SYNCS.PHASECHK.TRANS64.TRYWAIT P0, [R3+URZ+0xd0], R0 ;  /* 0x0000d000030075a7 */ /* 0x0044e400080011ff */
[----:B---3--:R-:W-:Y:S05]  /*97e0*/  @!P0 NANOSLEEP.SYNCS 0x989680 ;  /* 0x009896800000895d */ /* 0x008fea0003900000 */
[----:B------:R-:W3:Y:S02]  /*97f0*/  @!P0 SYNCS.PHASECHK.TRANS64 P0, [R3+URZ+0xd0], R0 ;  /* 0x0000d000030085a7 */ /* 0x000ee400080010ff */
[----:B---3--:R-:W-:Y:S05]  /*9800*/  @!P0 BRA `(.L_x_83) ;  /* 0xfffffffc00f08947 */ /* 0x008fea000383ffff */
[----:B------:R-:W-:Y:S05]  /*9810*/  BRA `(.L_x_156) ;  /* 0xffffffa800e47947 */ /* 0x000fea000383ffff */
.L_x_86:
[----:B------:R-:W-:Y:S07]  /*9820*/  MOV R0, UR21 ;  /* 0x0000001500007c02 */ /* 0x000fee0008000f00 */
.L_x_157:
[----:B--2---:R2:W3:Y:S02]  /*9830*/  SYNCS.PHASECHK.TRANS64.TRYWAIT P1, [R0+URZ+0xc8], R3 ;  /* 0x0000c803000075a7 */ /* 0x0044e400080211ff */
[----:B---3--:R-:W-:Y:S05]  /*9840*/  @!P1 NANOSLEEP.SYNCS 0x989680 ;  /* 0x009896800000995d */ /* 0x008fea0003900000 */
[----:B------:R-:W3:Y:S02]  /*9850*/  @!P1 SYNCS.PHASECHK.TRANS64 P1, [R0+URZ+0xc8], R3 ;  /* 0x0000c803000095a7 */ /* 0x000ee400080210ff */
[----:B---3--:R-:W-:Y:S05]  /*9860*/  @!P1 BRA `(.L_x_157) ;  /* 0xfffffffc00f09947 */ /* 0x008fea000383ffff */
[----:B------:R-:W-:Y:S05]  /*9870*/  BRA `(.L_x_85) ;  /* 0xffffffb000587947 */ /* 0x000fea000383ffff */
.L_x_89:
[----:B--2---:R-:W-:Y:S07]  /*9880*/  MOV R3, UR21 ;  /* 0x0000001500037c02 */ /* 0x004fee0008000f00 */
.L_x_158:
[----:B--2---:R2:W3:Y:S02]  /*9890*/  SYNCS.PHASECHK.TRANS64.TRYWAIT P0, [R3+URZ+0xb8], R2 ;  /* 0x0000b802030075a7 */ /* 0x0044e400080011ff */
[----:B---3--:R-:W-:Y:S05]  /*98a0*/  @!P0 NANOSLEEP.SYNCS 0x989680 ;  /* 0x009896800000895d */ /* 0x008fea0003900000 */
[----:B------:R-:W3:Y:S02]  /*98b0*/  @!P0 SYNCS.PHASECHK.TRANS64 P0, [R3+URZ+0xb8], R2 ;  /* 0x0000b802030085a7 */ /* 0x000ee400080010ff */
[----:B---3--:R-:W-:Y:S05]  /*98c0*/  @!P0 BRA `(.L_x_158) ;  /* 0xfffffffc00f08947 */ /* 0x008fea000383ffff */
[----:B------:R-:W-:Y:S05]  /*98d0*/  BRA `(.L_x_159) ;  /* 0xffffffb000ac7947 */ /* 0x000fea000383ffff */
.L_x_92:
[----:B------:R-:W-:Y:S07]  /*98e0*/  MOV R0, UR4 ;  /* 0x0000000400007c02 */ /* 0x000fee0008000f00 */
.L_x_160:
[----:B-1----:R1:W2:Y:S02]  /*98f0*/  SYNCS.PHASECHK.TRANS64.TRYWAIT P0, [R0+URZ+0xd0], R3 ;  /* 0x0000d003000075a7 */ /* 0x0022a400080011ff */
[----:B--2---:R-:W-:Y:S05]  /*9900*/  @!P0 NANOSLEEP.SYNCS 0x989680 ;  /* 0x009896800000895d */ /* 0x004fea0003900000 */
[----:B------:R-:W2:Y:S02]  /*9910*/  @!P0 SYNCS.PHASECHK.TRANS64 P0, [R0+URZ+0xd0], R3 ;  /* 0x0000d003000085a7 */ /* 0x000ea400080010ff */
[----:B--2---:R-:W-:Y:S05]  /*9920*/  @!P0 BRA `(.L_x_160) ;  /* 0xfffffffc00f08947 */ /* 0x004fea000383ffff */
[----:B------:R-:W-:Y:S05]  /*9930*/  BRA `(.L_x_161) ;  /* 0xffffffb800247947 */ /* 0x000fea000383ffff */
.L_x_102:
[----:B-1----:R-:W-:Y:S04]  /*9940*/  MOV R0, UR44 ;  /* 0x0000002c00007c02 */ /* 0x002fe80008000f00 */
[----:B------:R1:W2:Y:S03]  /*9950*/  SYNCS.PHASECHK.TRANS64.TRYWAIT P1, [R0+URZ+0xb0], R3 ;  /* 0x0000b003000075a7 */ /* 0x0002a600080211ff */
[----:B--2---:R-:W-:Y:S05]  /*9960*/  @!P1 NANOSLEEP.SYNCS 0x989680 ;  /* 0x009896800000995d */ /* 0x004fea0003900000 */
[----:B------:R-:W2:Y:S02]  /*9970*/  @!P1 SYNCS.PHASECHK.TRANS64 P1, [R0+URZ+0xb0], R3 ;  /* 0x0000b003000095a7 */ /* 0x000ea400080210ff */
[----:B--2---:R-:W-:Y:S05]  /*9980*/  @!P1 BRA `(.L_x_102) ;  /* 0xfffffffc00ec9947 */ /* 0x004fea000383ffff */
[----:B------:R-:W-:Y:S05]  /*9990*/  BRA `(.L_x_101) ;  /* 0xffffffc400d47947 */ /* 0x000fea000383ffff */
.L_x_104:
[----:B------:R1:W1:Y:S02]  /*99a0*/  SYNCS.PHASECHK.TRANS64.TRYWAIT P1, [R22+URZ+0xf0], R9 ;  /* 0x0000f009160075a7 */ /* 0x00026400080211ff */
[----:B-1----:R-:W-:Y:S05]  /*99b0*/  @!P1 NANOSLEEP.SYNCS 0x989680 ;  /* 0x009896800000995d */ /* 0x002fea0003900000 */
[----:B------:R-:W1:Y:S02]  /*99c0*/  @!P1 SYNCS.PHASECHK.TRANS64 P1, [R22+URZ+0xf0], R9 ;  /* 0x0000f009160095a7 */ /* 0x000e6400080210ff */
[----:B-1----:R-:W-:Y:S05]  /*99d0*/  @!P1 BRA `(.L_x_104) ;  /* 0xfffffffc00f09947 */ /* 0x002fea000383ffff */
[----:B------:R-:W-:Y:S05]  /*99e0*/  BRA `(.L_x_103) ;  /* 0xffffffc8003c7947 */ /* 0x000fea000383ffff */
        .weak           $__internal_0_$__cuda_sm10x_tcgen05_guardrail_trap_col_being_dealloced_not_returned_by_alloc
        .type           $__internal_0_$__cuda_sm10x_tcgen05_guardrail_trap_col_being_dealloced_not_returned_by_alloc,@function
        .size           $__internal_0_$__cuda_sm10x_tcgen05_guardrail_trap_col_being_dealloced_not_returned_by_alloc,($__internal_1_$__cuda_sm10x_tcgen05_guardrail_trap_phase_invalid_during_alloc - $__internal_0_$__cuda_sm10x_tcgen05_guardrail_trap_col_being_dealloced_not_returned_by_alloc)
$__internal_0_$__cuda_sm10x_tcgen05_guardrail_trap_col_being_dealloced_not_returned_by_alloc:
[----:B------:R-:W-:Y:S05]  /*99f0*/  BPT.TRAP 0x1 ;  /* 0x000000040000795c */ /* 0x000fea0000300000 */
[----:B------:R-:W-:-:S04]  /*9a00*/  HFMA2 R3, -RZ, RZ, 0, 0 ;  /* 0x00000000ff037431 */ /* 0x000fc800000001ff */
[----:B------:R-:W-:Y:S05]  /*9a10*/  RET.REL.NODEC R2 `(_ZN7cutlass13device_kernelINS_4gemm6kernel13GemmUniversalIN4cute5tupleIJiiiiEEENS1_10collective13CollectiveMmaINS1_35MainloopSm100TmaUmmaWarpSpecializedILi11ELi2ELi4ENS5_IJNS4_1CILi2EEENSA_ILi1EEESC_EEEEENS5_IJNSA_ILi64EEENSA_ILi224EEESF_EEENS_12float_e4m3_tENS5_IJlSC_lEEESI_SJ_NS4_8TiledMMAINS4_8MMA_AtomIJNS4_10MMA_TraitsINS4_19SM100_MMA_F8F6F4_SSEJSI_SI_fSF_SG_NS4_17integral_constantINS4_4UMMA5MajorELSQ_0EEESR_NSO_INSP_7ScaleInELSS_0EEEST_EEEEEENS4_6LayoutINS5_IJSC_SC_SC_EEENS5_IJNSA_ILi0EEESY_SY_EEEEENS5_IJNS4_10UnderscoreES11_S11_EEEEENS4_13SM90_TMA_LOADENS4_14ComposedLayoutINS4_7SwizzleILi2ELi4ELi3EEENS4_18smem_ptr_flag_bitsILi8EEENSW_INS5_IJNSA_ILi8EEESF_EEENS5_IJSF_SC_EEEEEEEvNS4_8identityENS4_23SM90_TMA_LOAD_MULTICASTES1E_vS1F_EENS_8epilogue10collective18CollectiveEpilogueINS1I_23Sm100TmaWarpSpecializedILi1ELi1ELi112ELb0ELb0EEEJSH_NS5_IJNSW_ISF_SC_EENSW_ISG_SC_EEEEESI_SJ_SI_SJ_NS1I_6fusion15FusionCallbacksIS1M_NS1Q_17LinearCombinationISI_fSI_fLNS_15FloatRoundStyleE2EEESH_S1P_JEEENS4_5SM1004TMEM4LOAD26SM100_TMEM_LOAD_16dp32b16xES14_NS15_INS16_ILi1ELi4ELi3EEES19_NSW_INS5_IJS1A_NSA_ILi32EEEEEENS5_IJS21_SC_EEEEEEENS4_39AutoVectorizingCopyWithAssumedAlignmentILi128EEENS4_14SM90_TMA_STOREES25_S27_S27_EEEvvEEEEvNT_6ParamsE) ;  /* 0xffffff6402787950 */ /* 0x000fea0003c3ffff */
        .weak           $__internal_1_$__cuda_sm10x_tcgen05_guardrail_trap_phase_invalid_during_alloc
        .type           $__internal_1_$__cuda_sm10x_tcgen05_guardrail_trap_phase_invalid_during_alloc,@function
        .size           $__internal_1_$__cuda_sm10x_tcgen05_guardrail_trap_phase_invalid_during_alloc,($__internal_2_$__cuda_sm10x_tcgen05_guardrail_trap_unallocated_columns_being_dealloced - $__internal_1_$__cuda_sm10x_tcgen05_guardrail_trap_phase_invalid_during_alloc)
$__internal_1_$__cuda_sm10x_tcgen05_guardrail_trap_phase_invalid_during_alloc:
[----:B------:R-:W-:Y:S05]  /*9a20*/  BPT.TRAP 0x1 ;  /* 0x000000040000795c */ /* 0x000fea0000300000 */
[----:B------:R-:W-:-:S04]  /*9a30*/  MOV R5, 0x0 ;  /* 0x0000000000057802 */ /* 0x000fc80000000f00 */
[----:B------:R-:W-:Y:S05]  /*9a40*/  RET.REL.NODEC R4 `(_ZN7cutlass13device_kernelINS_4gemm6kernel13GemmUniversalIN4cute5tupleIJiiiiEEENS1_10collective13CollectiveMmaINS1_35MainloopSm100TmaUmmaWarpSpecializedILi11ELi2ELi4ENS5_IJNS4_1CILi2EEENSA_ILi1EEESC_EEEEENS5_IJNSA_ILi64EEENSA_ILi224EEESF_EEENS_12float_e4m3_tENS5_IJlSC_lEEESI_SJ_NS4_8TiledMMAINS4_8MMA_AtomIJNS4_10MMA_TraitsINS4_19SM100_MMA_F8F6F4_SSEJSI_SI_fSF_SG_NS4_17integral_constantINS4_4UMMA5MajorELSQ_0EEESR_NSO_INSP_7ScaleInELSS_0EEEST_EEEEEENS4_6LayoutINS5_IJSC_SC_SC_EEENS5_IJNSA_ILi0EEESY_SY_EEEEENS5_IJNS4_10UnderscoreES11_S11_EEEEENS4_13SM90_TMA_LOADENS4_14ComposedLayoutINS4_7SwizzleILi2ELi4ELi3EEENS4_18smem_ptr_flag_bitsILi8EEENSW_INS5_IJNSA_ILi8EEESF_EEENS5_IJSF_SC_EEEEEEEvNS4_8identityENS4_23SM90_TMA_LOAD_MULTICASTES1E_vS1F_EENS_8epilogue10collective18CollectiveEpilogueINS1I_23Sm100TmaWarpSpecializedILi1ELi1ELi112ELb0ELb0EEEJSH_NS5_IJNSW_ISF_SC_EENSW_ISG_SC_EEEEESI_SJ_SI_SJ_NS1I_6fusion15FusionCallbacksIS1M_NS1Q_17LinearCombinationISI_fSI_fLNS_15FloatRoundStyleE2EEESH_S1P_JEEENS4_5SM1004TMEM4LOAD26SM100_TMEM_LOAD_16dp32b16xES14_NS15_INS16_ILi1ELi4ELi3EEES19_NSW_INS5_IJS1A_NSA_ILi32EEEEEENS5_IJS21_SC_EEEEEEENS4_39AutoVectorizingCopyWithAssumedAlignmentILi128EEENS4_14SM90_TMA_STOREES25_S27_S27_EEEvvEEEEvNT_6ParamsE) ;  /* 0xffffff64046c7950 */ /* 0x000fea0003c3ffff */
        .weak           $__internal_2_$__cuda_sm10x_tcgen05_guardrail_trap_unallocated_columns_being_dealloced
        .type           $__internal_2_$__cuda_sm10x_tcgen05_guardrail_trap_unallocated_columns_being_dealloced,@function
        .size           $__internal_2_$__cuda_sm10x_tcgen05_guardrail_trap_unallocated_columns_being_dealloced,(.L_x_163 - $__internal_2_$__cuda_sm10x_tcgen05_guardrail_trap_unallocated_columns_being_dealloced)
$__internal_2_$__cuda_sm10x_tcgen05_guardrail_trap_unallocated_columns_being_dealloced:
[----:B------:R-:W-:Y:S05]  /*9a50*/  BPT.TRAP 0x1 ;  /* 0x000000040000795c */ /* 0x000fea0000300000 */
[----:B------:R-:W-:-:S04]  /*9a60*/  HFMA2 R3, -RZ, RZ, 0, 0 ;  /* 0x00000000ff037431 */ /* 0x000fc800000001ff */
[----:B------:R-:W-:Y:S05]  /*9a70*/  RET.REL.NODEC R2 `(_ZN7cutlass13device_kernelINS_4gemm6kernel13GemmUniversalIN4cute5tupleIJiiiiEEENS1_10collective13CollectiveMmaINS1_35MainloopSm100TmaUmmaWarpSpecializedILi11ELi2ELi4ENS5_IJNS4_1CILi2EEENSA_ILi1EEESC_EEEEENS5_IJNSA_ILi64EEENSA_ILi224EEESF_EEENS_12float_e4m3_tENS5_IJlSC_lEEESI_SJ_NS4_8TiledMMAINS4_8MMA_AtomIJNS4_10MMA_TraitsINS4_19SM100_MMA_F8F6F4_SSEJSI_SI_fSF_SG_NS4_17integral_constantINS4_4UMMA5MajorELSQ_0EEESR_NSO_INSP_7ScaleInELSS_0EEEST_EEEEEENS4_6LayoutINS5_IJSC_SC_SC_EEENS5_IJNSA_ILi0EEESY_SY_EEEEENS5_IJNS4_10UnderscoreES11_S11_EEEEENS4_13SM90_TMA_LOADENS4_14ComposedLayoutINS4_7SwizzleILi2ELi4ELi3EEENS4_18smem_ptr_flag_bitsILi8EEENSW_INS5_IJNSA_ILi8EEESF_EEENS5_IJSF_SC_EEEEEEEvNS4_8identityENS4_23SM90_TMA_LOAD_MULTICASTES1E_vS1F_EENS_8epilogue10collective18CollectiveEpilogueINS1I_23Sm100TmaWarpSpecializedILi1ELi1ELi112ELb0ELb0EEEJSH_NS5_IJNSW_ISF_SC_EENSW_ISG_SC_EEEEESI_SJ_SI_SJ_NS1I_6fusion15FusionCallbacksIS1M_NS1Q_17LinearCombinationISI_fSI_fLNS_15FloatRoundStyleE2EEESH_S1P_JEEENS4_5SM1004TMEM4LOAD26SM100_TMEM_LOAD_16dp32b16xES14_NS15_INS16_ILi1ELi4ELi3EEES19_NSW_INS5_IJS1A_NSA_ILi32EEEEEENS5_IJS21_SC_EEEEEEENS4_39AutoVectorizingCopyWithAssumedAlignmentILi128EEENS4_14SM90_TMA_STOREES25_S27_S27_EEEvvEEEEvNT_6ParamsE) ;  /* 0xffffff6402607950 */ /* 0x000fea0003c3ffff */
.L_x_162:
[----:B------:R-:W-:-:S00]  /*9a80*/  BRA `(.L_x_162) ;  /* 0xfffffffc00fc7947 */ /* 0x000fc0000383ffff */
[----:B------:R-:W-:-:S00]  /*9a90*/  NOP ;  /* 0x0000000000007918 */ /* 0x000fc00000000000 */
        /* <DEDUP_REMOVED lines=14> */
.L_x_163:


//--------------------- .nv.global.init           --------------------------
	.section	.nv.global.init,"aw",@progbits
.nv.global.init:
	.type		$str$27,@object
	.size		$str$27,($str$28 - $str$27)
$str$27:
        /*0000*/ 	.byte	0x28, 0x61, 0x64, 0x64, 0x72, 0x65, 0x73, 0x73, 0x20, 0x26, 0x20, 0x6d, 0x61, 0x73, 0x6b, 0x29
        /*0010*/ 	.byte	0x20, 0x3d, 0x3d, 0x20, 0x30, 0x00
	.type		$str$28,@object
	.size		$str$28,($str$26 - $str$28)
$str$28:
        /*0016*/ 	.byte	0x2f, 0x74, 0x6d, 0x70, 0x2f, 0x63, 0x75, 0x74, 0x6c, 0x61, 0x73, 0x73, 0x5f, 0x73, 0x77, 0x65
        /*0026*/ 	.byte	0x65, 0x70, 0x5f, 0x73, 0x72, 0x63, 0x2f, 0x69, 0x6e, 0x63, 0x6c, 0x75, 0x64, 0x65, 0x2f, 0x63
        /*0036*/ 	.byte	0x75, 0x74, 0x65, 0x2f, 0x70, 0x6f, 0x69, 0x6e, 0x74, 0x65, 0x72, 0x5f, 0x66, 0x6c, 0x61, 0x67
        /*0046*/ 	.byte	0x67, 0x65, 0x64, 0x2e, 0x68, 0x70, 0x70, 0x00
	.type		$str$26,@object
	.size		$str$26,($str$25 - $str$26)
$str$26:
        /*004e*/ 	.byte	0x2f, 0x74, 0x6d, 0x70, 0x2f, 0x63, 0x75, 0x74, 0x6c, 0x61, 0x73, 0x73, 0x5f, 0x73, 0x77, 0x65
        /*005e*/ 	.byte	0x65, 0x70, 0x5f, 0x73, 0x72, 0x63, 0x2f, 0x69, 0x6e, 0x63, 0x6c, 0x75, 0x64, 0x65, 0x2f, 0x63
        /*006e*/ 	.byte	0x75, 0x74, 0x65, 0x2f, 0x61, 0x74, 0x6f, 0x6d, 0x2f, 0x63, 0x6f, 0x70, 0x79, 0x5f, 0x74, 0x72
        /*007e*/ 	.byte	0x61, 0x69, 0x74, 0x73, 0x5f, 0x73, 0x6d, 0x31, 0x30, 0x30, 0x2e, 0x68, 0x70, 0x70, 0x00
	.type		$str$25,@object
	.size		$str$25,(__unnamed_1 - $str$25)
$str$25:
        /*008d*/ 	.byte	0x28, 0x28, 0x75, 0x69, 0x6e, 0x74, 0x33, 0x32, 0x5f, 0x74, 0x28, 0x74, 0x68, 0x72, 0x65, 0x61
        /*009d*/ 	.byte	0x64, 0x49, 0x64, 0x78, 0x2e, 0x78, 0x29, 0x20, 0x2f, 0x20, 0x33, 0x32, 0x29, 0x20, 0x25, 0x20
        /*00ad*/ 	.byte	0x34, 0x29, 0x20, 0x3d, 0x3d, 0x20, 0x28, 0x28, 0x28, 0x74, 0x6d, 0x65, 0x6d, 0x5f, 0x61, 0x64
        /*00bd*/ 	.byte	0x64, 0x72, 0x20, 0x3e, 0x3e, 0x20, 0x31, 0x36, 0x29, 0x20, 0x2f, 0x20, 0x33, 0x32, 0x29, 0x20
        /*00cd*/ 	.byte	0x25, 0x20, 0x34, 0x29, 0x00
	.type		__unnamed_1,@object
	.size		__unnamed_1,(__unnamed_2 - __unnamed_1)
__unnamed_1:
        /*00d2*/ 	.byte	0x61, 0x75, 0x74, 0x6f, 0x20, 0x63, 0x75, 0x74, 0x65, 0x3a, 0x3a, 0x61, 0x73, 0x5f, 0x70, 0x6f
        /* <DEDUP_REMOVED lines=24> */
        /*0262*/ 	.byte	0x3a, 0x3a, 0x43, 0x3c, 0x31, 0x34, 0x33, 0x33, 0x36, 0x3e, 0x3e, 0x3e, 0x3e, 0x5d, 0x00
	.type		__unnamed_2,@object
	.size		__unnamed_2,(.L_2 - __unnamed_2)
__unnamed_2:
        /* <DEDUP_REMOVED lines=37> */
        /*04c1*/ 	.byte	0x3a, 0x43, 0x3c, 0x30, 0x3e, 0x3e, 0x3e, 0x3e, 0x5d, 0x00
.L_2:


//--------------------- .nv.shared._ZN7cutlass13device_kernelINS_4gemm6kernel13GemmUniversalIN4cute5tupleIJiiiiEEENS1_10collective13CollectiveMmaINS1_35MainloopSm100TmaUmmaWarpSpecializedILi11ELi2ELi4ENS5_IJNS4_1CILi2EEENSA_ILi1EEESC_EEEEENS5_IJNSA_ILi64EEENSA_ILi224EEESF_EEENS_12float_e4m3_tENS5_IJlSC_lEEESI_SJ_NS4_8TiledMMAINS4_8MMA_AtomIJNS4_10MMA_TraitsINS4_19SM100_MMA_F8F6F4_SSEJSI_SI_fSF_SG_NS4_17integral_constantINS4_4UMMA5MajorELSQ_0EEESR_NSO_INSP_7ScaleInELSS_0EEEST_EEEEEENS4_6LayoutINS5_IJSC_SC_SC_EEENS5_IJNSA_ILi0EEESY_SY_EEEEENS5_IJNS4_10UnderscoreES11_S11_EEEEENS4_13SM90_TMA_LOADENS4_14ComposedLayoutINS4_7SwizzleILi2ELi4ELi3EEENS4_18smem_ptr_flag_bitsILi8EEENSW_INS5_IJNSA_ILi8EEESF_EEENS5_IJSF_SC_EEEEEEEvNS4_8identityENS4_23SM90_TMA_LOAD_MULTICASTES1E_vS1F_EENS_8epilogue10collective18CollectiveEpilogueINS1I_23Sm100TmaWarpSpecializedILi1ELi1ELi112ELb0ELb0EEEJSH_NS5_IJNSW_ISF_SC_EENSW_ISG_SC_EEEEESI_SJ_SI_SJ_NS1I_6fusion15FusionCallbacksIS1M_NS1Q_17LinearCombinationISI_fSI_fLNS_15FloatRoundStyleE2EEESH_S1P_JEEENS4_5SM1004TMEM4LOAD26SM100_TMEM_LOAD_16dp32b16xES14_NS15_INS16_ILi1ELi4ELi3EEES19_NSW_INS5_IJS1A_NSA_ILi32EEEEEENS5_IJS21_SC_EEEEEEENS4_39AutoVectorizingCopyWithAssumedAlignmentILi128EEENS4_14SM90_TMA_STOREES25_S27_S27_EEEvvEEEEvNT_6ParamsE --------------------------
	.section	.nv.shared._ZN7cutlass13device_kernelINS_4gemm6kernel13GemmUniversalIN4cute5tupleIJiiiiEEENS1_10collective13CollectiveMmaINS1_35MainloopSm100TmaUmmaWarpSpecializedILi11ELi2ELi4ENS5_IJNS4_1CILi2EEENSA_ILi1EEESC_EEEEENS5_IJNSA_ILi64EEENSA_ILi224EEESF_EEENS_12float_e4m3_tENS5_IJlSC_lEEESI_SJ_NS4_8TiledMMAINS4_8MMA_AtomIJNS4_10MMA_TraitsINS4_19SM100_MMA_F8F6F4_SSEJSI_SI_fSF_SG_NS4_17integral_constantINS4_4UMMA5MajorELSQ_0EEESR_NSO_INSP_7ScaleInELSS_0EEEST_EEEEEENS4_6LayoutINS5_IJSC_SC_SC_EEENS5_IJNSA_ILi0EEESY_SY_EEEEENS5_IJNS4_10UnderscoreES11_S11_EEEEENS4_13SM90_TMA_LOADENS4_14ComposedLayoutINS4_7SwizzleILi2ELi4ELi3EEENS4_18smem_ptr_flag_bitsILi8EEENSW_INS5_IJNSA_ILi8EEESF_EEENS5_IJSF_SC_EEEEEEEvNS4_8identityENS4_23SM90_TMA_LOAD_MULTICASTES1E_vS1F_EENS_8epilogue10collective18CollectiveEpilogueINS1I_23Sm100TmaWarpSpecializedILi1ELi1ELi112ELb0ELb0EEEJSH_NS5_IJNSW_ISF_SC_EENSW_ISG_SC_EEEEESI_SJ_SI_SJ_NS1I_6fusion15FusionCallbacksIS1M_NS1Q_17LinearCombinationISI_fSI_fLNS_15FloatRoundStyleE2EEESH_S1P_JEEENS4_5SM1004TMEM4LOAD26SM100_TMEM_LOAD_16dp32b16xES14_NS15_INS16_ILi1ELi4ELi3EEES19_NSW_INS5_IJS1A_NSA_ILi32EEEEEENS5_IJS21_SC_EEEEEEENS4_39AutoVectorizingCopyWithAssumedAlignmentILi128EEENS4_14SM90_TMA_STOREES25_S27_S27_EEEvvEEEEvNT_6ParamsE,"aw",@nobits
	.sectionflags	@""
	.align	16
	.zero		1024


//--------------------- .nv.shared.reserved.0     --------------------------
	.section	.nv.shared.reserved.0,"aw",@nobits
	.weak		__nv_reservedSMEM_offset_0_alias
	.size		__nv_reservedSMEM_offset_0_alias, 0, 64
	.other		__nv_reservedSMEM_offset_0_alias,@"STO_CUDA_RESERVED_SHARED STV_DEFAULT"
__nv_reservedSMEM_offset_0_alias:
	.zero		0
.nv.shared.reserved.0:
	.zero		64
	.weak		__nv_reservedSMEM_tcgen05_partition
	.type		__nv_reservedSMEM_tcgen05_partition,@object
	.size		__nv_reservedSMEM_tcgen05_partition,(.L_0 - __nv_reservedSMEM_tcgen05_partition)
__nv_reservedSMEM_tcgen05_partition:
	.zero		32
.L_0:


//--------------------- .nv.global                --------------------------
	.section	.nv.global,"aw",@nobits
.nv.global:
	.type		_ZN40_INTERNAL_91e16d88_4_k_cu_dad59a3d_227934cute1_E,@object
	.size		_ZN40_INTERNAL_91e16d88_4_k_cu_dad59a3d_227934cute1_E,(_ZN40_INTERNAL_91e16d88_4_k_cu_dad59a3d_227934cuda3std3__45__cpo6cbeginE - _ZN40_INTERNAL_91e16d88_4_k_cu_dad59a3d_227934cute1_E)
_ZN40_INTERNAL_91e16d88_4_k_cu_dad59a3d_227934cute1_E:
	.zero		1
	.type		_ZN40_INTERNAL_91e16d88_4_k_cu_dad59a3d_227934cuda3std3__45__cpo6cbeginE,@object
	.size		_ZN40_INTERNAL_91e16d88_4_k_cu_dad59a3d_227934cuda3std3__45__cpo6cbeginE,(_ZN40_INTERNAL_91e16d88_4_k_cu_dad59a3d_227934cuda3std3__48in_placeE - _ZN40_INTERNAL_91e16d88_4_k_cu_dad59a3d_227934cuda3std3__45__cpo6cbeginE)
_ZN40_INTERNAL_91e16d88_4_k_cu_dad59a3d_227934cuda3std3__45__cpo6cbeginE:
	.zero		1
	.type		_ZN40_INTERNAL_91e16d88_4_k_cu_dad59a3d_227934cuda3std3__48in_placeE,@object
	.size		_ZN40_INTERNAL_91e16d88_4_k_cu_dad59a3d_227934cuda3std3__48in_placeE,(_ZN40_INTERNAL_91e16d88_4_k_cu_dad59a3d_227934cuda3std6ranges3__45__cpo9iter_moveE - _ZN40_INTERNAL_91e16d88_4_k_cu_dad59a3d_227934cuda3std3__48in_placeE)
_ZN40_INTERNAL_91e16d88_4_k_cu_dad59a3d_227934cuda3std3__48in_placeE:
	.zero		1
	.type		_ZN40_INTERNAL_91e16d88_4_k_cu_dad59a3d_227934cuda3std6ranges3__45__cpo9iter_moveE,@object
	.size		_ZN40_INTERNAL_91e16d88_4_k_cu_dad59a3d_227934cuda3std6ranges3__45__cpo9iter_moveE,(_ZN40_INTERNAL_91e16d88_4_k_cu_dad59a3d_227934cuda3std3__45__cpo5beginE - _ZN40_INTERNAL_91e16d88_4_k_cu_dad59a3d_227934cuda3std6ranges3__45__cpo9iter_moveE)
_ZN40_INTERNAL_91e16d88_4_k_cu_dad59a3d_227934cuda3std6ranges3__45__cpo9iter_moveE:
	.zero		1
	.type		_ZN40_INTERNAL_91e16d88_4_k_cu_dad59a3d_227934cuda3std3__45__cpo5beginE,@object
	.size		_ZN40_INTERNAL_91e16d88_4_k_cu_dad59a3d_227934cuda3std3__45__cpo5beginE,(_ZN40_INTERNAL_91e16d88_4_k_cu_dad59a3d_227934cuda3std3__442_GLOBAL__N__91e16d88_4_k_cu_dad59a3d_227936ignoreE - _ZN40_INTERNAL_91e16d88_4_k_cu_dad59a3d_227934cuda3std3__45__cpo5beginE)
_ZN40_INTERNAL_91e16d88_4_k_cu_dad59a3d_227934cuda3std3__45__cpo5beginE:
	.zero		1
	.type		_ZN40_INTERNAL_91e16d88_4_k_cu_dad59a3d_227934cuda3std3__442_GLOBAL__N__91e16d88_4_k_cu_dad59a3d_227936ignoreE,@object
	.size		_ZN40_INTERNAL_91e16d88_4_k_cu_dad59a3d_227934cuda3std3__442_GLOBAL__N__91e16d88_4_k_cu_dad59a3d_227936ignoreE,(_ZN40_INTERNAL_91e16d88_4_k_cu_dad59a3d_227934cute7productE - _ZN40_INTERNAL_91e16d88_4_k_cu_dad59a3d_227934cuda3std3__442_GLOBAL__N__91e16d88_4_k_cu_dad59a3d_227936ignoreE)
_ZN40_INTERNAL_91e16d88_4_k_cu_dad59a3d_227934cuda3std3__442_GLOBAL__N__91e16d88_4_k_cu_dad59a3d_227936ignoreE:
	.zero		1
	.type		_ZN40_INTERNAL_91e16d88_4_k_cu_dad59a3d_227934cute7productE,@object
	.size		_ZN40_INTERNAL_91e16d88_4_k_cu_dad59a3d_227934cute7productE,(_ZN40_INTERNAL_91e16d88_4_k_cu_dad59a3d_227934cuda3std3__45__cpo3endE - _ZN40_INTERNAL_91e16d88_4_k_cu_dad59a3d_227934cute7productE)
_ZN40_INTERNAL_91e16d88_4_k_cu_dad59a3d_227934cute7productE:
	.zero		1
	.type		_ZN40_INTERNAL_91e16d88_4_k_cu_dad59a3d_227934cuda3std3__45__cpo3endE,@object
	.size		_ZN40_INTERNAL_91e16d88_4_k_cu_dad59a3d_227934cuda3std3__45__cpo3endE,(_ZN40_INTERNAL_91e16d88_4_k_cu_dad59a3d_227934cuda3std3__419piecewise_constructE - _ZN40_INTERNAL_91e16d88_4_k_cu_dad59a3d_227934cuda3std3__45__cpo3endE)
_ZN40_INTERNAL_91e16d88_4_k_cu_dad59a3d_227934cuda3std3__45__cpo3endE:
	.zero		1
	.type		_ZN40_INTERNAL_91e16d88_4_k_cu_dad59a3d_227934cuda3std3__419piecewise_constructE,@object
	.size		_ZN40_INTERNAL_91e16d88_4_k_cu_dad59a3d_227934cuda3std3__419piecewise_constructE,(_ZN40_INTERNAL_91e16d88_4_k_cu_dad59a3d_227934cuda3std3__45__cpo4cendE - _ZN40_INTERNAL_91e16d88_4_k_cu_dad59a3d_227934cuda3std3__419piecewise_constructE)
_ZN40_INTERNAL_91e16d88_4_k_cu_dad59a3d_227934cuda3std3__419piecewise_constructE:
	.zero		1
	.type		_ZN40_INTERNAL_91e16d88_4_k_cu_dad59a3d_227934cuda3std3__45__cpo4cendE,@object
	.size		_ZN40_INTERNAL_91e16d88_4_k_cu_dad59a3d_227934cuda3std3__45__cpo4cendE,(_ZN40_INTERNAL_91e16d88_4_k_cu_dad59a3d_227934cuda3std6ranges3__45__cpo4swapE - _ZN40_INTERNAL_91e16d88_4_k_cu_dad59a3d_227934cuda3std3__45__cpo4cendE)
_ZN40_INTERNAL_91e16d88_4_k_cu_dad59a3d_227934cuda3std3__45__cpo4cendE:
	.zero		1
	.type		_ZN40_INTERNAL_91e16d88_4_k_cu_dad59a3d_227934cuda3std6ranges3__45__cpo4swapE,@object
	.size		_ZN40_INTERNAL_91e16d88_4_k_cu_dad59a3d_227934cuda3std6ranges3__45__cpo4swapE,(.L_10 - _ZN40_INTERNAL_91e16d88_4_k_cu_dad59a3d_227934cuda3std6ranges3__45__cpo4swapE)
_ZN40_INTERNAL_91e16d88_4_k_cu_dad59a3d_227934cuda3std6ranges3__45__cpo4swapE:
	.zero		1
.L_10:


//--------------------- .nv.constant0._ZN7cutlass13device_kernelINS_4gemm6kernel13GemmUniversalIN4cute5tupleIJiiiiEEENS1_10collective13CollectiveMmaINS1_35MainloopSm100TmaUmmaWarpSpecializedILi11ELi2ELi4ENS5_IJNS4_1CILi2EEENSA_ILi1EEESC_EEEEENS5_IJNSA_ILi64EEENSA_ILi224EEESF_EEENS_12float_e4m3_tENS5_IJlSC_lEEESI_SJ_NS4_8TiledMMAINS4_8MMA_AtomIJNS4_10MMA_TraitsINS4_19SM100_MMA_F8F6F4_SSEJSI_SI_fSF_SG_NS4_17integral_constantINS4_4UMMA5MajorELSQ_0EEESR_NSO_INSP_7ScaleInELSS_0EEEST_EEEEEENS4_6LayoutINS5_IJSC_SC_SC_EEENS5_IJNSA_ILi0EEESY_SY_EEEEENS5_IJNS4_10UnderscoreES11_S11_EEEEENS4_13SM90_TMA_LOADENS4_14ComposedLayoutINS4_7SwizzleILi2ELi4ELi3EEENS4_18smem_ptr_flag_bitsILi8EEENSW_INS5_IJNSA_ILi8EEESF_EEENS5_IJSF_SC_EEEEEEEvNS4_8identityENS4_23SM90_TMA_LOAD_MULTICASTES1E_vS1F_EENS_8epilogue10collective18CollectiveEpilogueINS1I_23Sm100TmaWarpSpecializedILi1ELi1ELi112ELb0ELb0EEEJSH_NS5_IJNSW_ISF_SC_EENSW_ISG_SC_EEEEESI_SJ_SI_SJ_NS1I_6fusion15FusionCallbacksIS1M_NS1Q_17LinearCombinationISI_fSI_fLNS_15FloatRoundStyleE2EEESH_S1P_JEEENS4_5SM1004TMEM4LOAD26SM100_TMEM_LOAD_16dp32b16xES14_NS15_INS16_ILi1ELi4ELi3EEES19_NSW_INS5_IJS1A_NSA_ILi32EEEEEENS5_IJS21_SC_EEEEEEENS4_39AutoVectorizingCopyWithAssumedAlignmentILi128EEENS4_14SM90_TMA_STOREES25_S27_S27_EEEvvEEEEvNT_6ParamsE --------------------------
	.section	.nv.constant0._ZN7cutlass13device_kernelINS_4gemm6kernel13GemmUniversalIN4cute5tupleIJiiiiEEENS1_10collective13CollectiveMmaINS1_35MainloopSm100TmaUmmaWarpSpecializedILi11ELi2ELi4ENS5_IJNS4_1CILi2EEENSA_ILi1EEESC_EEEEENS5_IJNSA_ILi64EEENSA_ILi224EEESF_EEENS_12float_e4m3_tENS5_IJlSC_lEEESI_SJ_NS4_8TiledMMAINS4_8MMA_AtomIJNS4_10MMA_TraitsINS4_19SM100_MMA_F8F6F4_SSEJSI_SI_fSF_SG_NS4_17integral_constantINS4_4UMMA5MajorELSQ_0EEESR_NSO_INSP_7ScaleInELSS_0EEEST_EEEEEENS4_6LayoutINS5_IJSC_SC_SC_EEENS5_IJNSA_ILi0EEESY_SY_EEEEENS5_IJNS4_10UnderscoreES11_S11_EEEEENS4_13SM90_TMA_LOADENS4_14ComposedLayoutINS4_7SwizzleILi2ELi4ELi3EEENS4_18smem_ptr_flag_bitsILi8EEENSW_INS5_IJNSA_ILi8EEESF_EEENS5_IJSF_SC_EEEEEEEvNS4_8identityENS4_23SM90_TMA_LOAD_MULTICASTES1E_vS1F_EENS_8epilogue10collective18CollectiveEpilogueINS1I_23Sm100TmaWarpSpecializedILi1ELi1ELi112ELb0ELb0EEEJSH_NS5_IJNSW_ISF_SC_EENSW_ISG_SC_EEEEESI_SJ_SI_SJ_NS1I_6fusion15FusionCallbacksIS1M_NS1Q_17LinearCombinationISI_fSI_fLNS_15FloatRoundStyleE2EEESH_S1P_JEEENS4_5SM1004TMEM4LOAD26SM100_TMEM_LOAD_16dp32b16xES14_NS15_INS16_ILi1ELi4ELi3EEES19_NSW_INS5_IJS1A_NSA_ILi32EEEEEENS5_IJS21_SC_EEEEEEENS4_39AutoVectorizingCopyWithAssumedAlignmentILi128EEENS4_14SM90_TMA_STOREES25_S27_S27_EEEvvEEEEvNT_6ParamsE,"a",@progbits
	.sectionflags	@""
	.align	4
.nv.constant0._ZN7cutlass13device_kernelINS_4gemm6kernel13GemmUniversalIN4cute5tupleIJiiiiEEENS1_10collective13CollectiveMmaINS1_35MainloopSm100TmaUmmaWarpSpecializedILi11ELi2ELi4ENS5_IJNS4_1CILi2EEENSA_ILi1EEESC_EEEEENS5_IJNSA_ILi64EEENSA_ILi224EEESF_EEENS_12float_e4m3_tENS5_IJlSC_lEEESI_SJ_NS4_8TiledMMAINS4_8MMA_AtomIJNS4_10MMA_TraitsINS4_19SM100_MMA_F8F6F4_SSEJSI_SI_fSF_SG_NS4_17integral_constantINS4_4UMMA5MajorELSQ_0EEESR_NSO_INSP_7ScaleInELSS_0EEEST_EEEEEENS4_6LayoutINS5_IJSC_SC_SC_EEENS5_IJNSA_ILi0EEESY_SY_EEEEENS5_IJNS4_10UnderscoreES11_S11_EEEEENS4_13SM90_TMA_LOADENS4_14ComposedLayoutINS4_7SwizzleILi2ELi4ELi3EEENS4_18smem_ptr_flag_bitsILi8EEENSW_INS5_IJNSA_ILi8EEESF_EEENS5_IJSF_SC_EEEEEEEvNS4_8identityENS4_23SM90_TMA_LOAD_MULTICASTES1E_vS1F_EENS_8epilogue10collective18CollectiveEpilogueINS1I_23Sm100TmaWarpSpecializedILi1ELi1ELi112ELb0ELb0EEEJSH_NS5_IJNSW_ISF_SC_EENSW_ISG_SC_EEEEESI_SJ_SI_SJ_NS1I_6fusion15FusionCallbacksIS1M_NS1Q_17LinearCombinationISI_fSI_fLNS_15FloatRoundStyleE2EEESH_S1P_JEEENS4_5SM1004TMEM4LOAD26SM100_TMEM_LOAD_16dp32b16xES14_NS15_INS16_ILi1ELi4ELi3EEES19_NSW_INS5_IJS1A_NSA_ILi32EEEEEENS5_IJS21_SC_EEEEEEENS4_39AutoVectorizingCopyWithAssumedAlignmentILi128EEENS4_14SM90_TMA_STOREES25_S27_S27_EEEvvEEEEvNT_6ParamsE:
	.zero		2944


//--------------------- SYMBOLS --------------------------

	.type		.nv.reservedSmem.offset0,@object
	.size		.nv.reservedSmem.offset0,0x4
	.type		.nv.reservedSmem.cap,@object
	.size		.nv.reservedSmem.cap,0x4
	.type		__assertfail,@function
